//
// Generated by NVIDIA NVVM Compiler
//
// Compiler Build ID: CL-36424714
// Cuda compilation tools, release 13.0, V13.0.88
// Based on NVVM 20.0.0
//

.version 9.0
.target sm_100
.address_size 64

	// .globl	_Z12relu_forwardPKfPfi

.visible .entry _Z12relu_forwardPKfPfi(
	.param .u64 .ptr .align 1 _Z12relu_forwardPKfPfi_param_0,
	.param .u64 .ptr .align 1 _Z12relu_forwardPKfPfi_param_1,
	.param .u32 _Z12relu_forwardPKfPfi_param_2
)
{
	.reg .pred 	%p<2>;
	.reg .b32 	%r<6>;
	.reg .b32 	%f<3>;
	.reg .b64 	%rd<8>;

	ld.param.u64 	%rd1, [_Z12relu_forwardPKfPfi_param_0];
	ld.param.u64 	%rd2, [_Z12relu_forwardPKfPfi_param_1];
	ld.param.u32 	%r2, [_Z12relu_forwardPKfPfi_param_2];
	mov.u32 	%r3, %ctaid.x;
	mov.u32 	%r4, %ntid.x;
	mov.u32 	%r5, %tid.x;
	mad.lo.s32 	%r1, %r3, %r4, %r5;
	setp.ge.s32 	%p1, %r1, %r2;
	@%p1 bra 	$L__BB0_2;
	cvta.to.global.u64 	%rd3, %rd1;
	cvta.to.global.u64 	%rd4, %rd2;
	mul.wide.s32 	%rd5, %r1, 4;
	add.s64 	%rd6, %rd3, %rd5;
	ld.global.f32 	%f1, [%rd6];
	max.f32 	%f2, %f1, 0f00000000;
	add.s64 	%rd7, %rd4, %rd5;
	st.global.f32 	[%rd7], %f2;
$L__BB0_2:
	ret;

}
	// .globl	_Z13relu_backwardPKfS0_Pfi
.visible .entry _Z13relu_backwardPKfS0_Pfi(
	.param .u64 .ptr .align 1 _Z13relu_backwardPKfS0_Pfi_param_0,
	.param .u64 .ptr .align 1 _Z13relu_backwardPKfS0_Pfi_param_1,
	.param .u64 .ptr .align 1 _Z13relu_backwardPKfS0_Pfi_param_2,
	.param .u32 _Z13relu_backwardPKfS0_Pfi_param_3
)
{
	.reg .pred 	%p<3>;
	.reg .b32 	%r<6>;
	.reg .b32 	%f<6>;
	.reg .b64 	%rd<13>;

	ld.param.u64 	%rd1, [_Z13relu_backwardPKfS0_Pfi_param_0];
	ld.param.u64 	%rd2, [_Z13relu_backwardPKfS0_Pfi_param_1];
	ld.param.u64 	%rd3, [_Z13relu_backwardPKfS0_Pfi_param_2];
	ld.param.u32 	%r2, [_Z13relu_backwardPKfS0_Pfi_param_3];
	mov.u32 	%r3, %ctaid.x;
	mov.u32 	%r4, %ntid.x;
	mov.u32 	%r5, %tid.x;
	mad.lo.s32 	%r1, %r3, %r4, %r5;
	setp.ge.s32 	%p1, %r1, %r2;
	@%p1 bra 	$L__BB1_4;
	cvta.to.global.u64 	%rd4, %rd2;
	mul.wide.s32 	%rd5, %r1, 4;
	add.s64 	%rd6, %rd4, %rd5;
	ld.global.f32 	%f4, [%rd6];
	setp.leu.f32 	%p2, %f4, 0f00000000;
	mov.f32 	%f5, 0f00000000;
	@%p2 bra 	$L__BB1_3;
	cvta.to.global.u64 	%rd7, %rd1;
	add.s64 	%rd9, %rd7, %rd5;
	ld.global.f32 	%f5, [%rd9];
$L__BB1_3:
	cvta.to.global.u64 	%rd10, %rd3;
	add.s64 	%rd12, %rd10, %rd5;
	st.global.f32 	[%rd12], %f5;
$L__BB1_4:
	ret;

}
	// .globl	_Z18leaky_relu_forwardPKfPfif
.visible .entry _Z18leaky_relu_forwardPKfPfif(
	.param .u64 .ptr .align 1 _Z18leaky_relu_forwardPKfPfif_param_0,
	.param .u64 .ptr .align 1 _Z18leaky_relu_forwardPKfPfif_param_1,
	.param .u32 _Z18leaky_relu_forwardPKfPfif_param_2,
	.param .f32 _Z18leaky_relu_forwardPKfPfif_param_3
)
{
	.reg .pred 	%p<3>;
	.reg .b32 	%r<6>;
	.reg .b32 	%f<5>;
	.reg .b64 	%rd<8>;

	ld.param.u64 	%rd1, [_Z18leaky_relu_forwardPKfPfif_param_0];
	ld.param.u64 	%rd2, [_Z18leaky_relu_forwardPKfPfif_param_1];
	ld.param.u32 	%r2, [_Z18leaky_relu_forwardPKfPfif_param_2];
	ld.param.f32 	%f1, [_Z18leaky_relu_forwardPKfPfif_param_3];
	mov.u32 	%r3, %ctaid.x;
	mov.u32 	%r4, %ntid.x;
	mov.u32 	%r5, %tid.x;
	mad.lo.s32 	%r1, %r3, %r4, %r5;
	setp.ge.s32 	%p1, %r1, %r2;
	@%p1 bra 	$L__BB2_2;
	cvta.to.global.u64 	%rd3, %rd2;
	cvta.to.global.u64 	%rd4, %rd1;
	mul.wide.s32 	%rd5, %r1, 4;
	add.s64 	%rd6, %rd4, %rd5;
	ld.global.f32 	%f2, [%rd6];
	setp.gt.f32 	%p2, %f2, 0f00000000;
	mul.f32 	%f3, %f1, %f2;
	selp.f32 	%f4, %f2, %f3, %p2;
	add.s64 	%rd7, %rd3, %rd5;
	st.global.f32 	[%rd7], %f4;
$L__BB2_2:
	ret;

}
	// .globl	_Z19leaky_relu_backwardPKfS0_Pfif
.visible .entry _Z19leaky_relu_backwardPKfS0_Pfif(
	.param .u64 .ptr .align 1 _Z19leaky_relu_backwardPKfS0_Pfif_param_0,
	.param .u64 .ptr .align 1 _Z19leaky_relu_backwardPKfS0_Pfif_param_1,
	.param .u64 .ptr .align 1 _Z19leaky_relu_backwardPKfS0_Pfif_param_2,
	.param .u32 _Z19leaky_relu_backwardPKfS0_Pfif_param_3,
	.param .f32 _Z19leaky_relu_backwardPKfS0_Pfif_param_4
)
{
	.reg .pred 	%p<3>;
	.reg .b32 	%r<6>;
	.reg .b32 	%f<8>;
	.reg .b64 	%rd<15>;

	ld.param.u64 	%rd4, [_Z19leaky_relu_backwardPKfS0_Pfif_param_0];
	ld.param.u64 	%rd2, [_Z19leaky_relu_backwardPKfS0_Pfif_param_1];
	ld.param.u64 	%rd3, [_Z19leaky_relu_backwardPKfS0_Pfif_param_2];
	ld.param.u32 	%r2, [_Z19leaky_relu_backwardPKfS0_Pfif_param_3];
	ld.param.f32 	%f4, [_Z19leaky_relu_backwardPKfS0_Pfif_param_4];
	cvta.to.global.u64 	%rd1, %rd4;
	mov.u32 	%r3, %ctaid.x;
	mov.u32 	%r4, %ntid.x;
	mov.u32 	%r5, %tid.x;
	mad.lo.s32 	%r1, %r3, %r4, %r5;
	setp.ge.s32 	%p1, %r1, %r2;
	@%p1 bra 	$L__BB3_5;
	cvta.to.global.u64 	%rd5, %rd2;
	mul.wide.s32 	%rd6, %r1, 4;
	add.s64 	%rd7, %rd5, %rd6;
	ld.global.f32 	%f5, [%rd7];
	setp.leu.f32 	%p2, %f5, 0f00000000;
	@%p2 bra 	$L__BB3_3;
	add.s64 	%rd11, %rd1, %rd6;
	ld.global.f32 	%f7, [%rd11];
	bra.uni 	$L__BB3_4;
$L__BB3_3:
	add.s64 	%rd9, %rd1, %rd6;
	ld.global.f32 	%f6, [%rd9];
	mul.f32 	%f7, %f4, %f6;
$L__BB3_4:
	cvta.to.global.u64 	%rd12, %rd3;
	add.s64 	%rd14, %rd12, %rd6;
	st.global.f32 	[%rd14], %f7;
$L__BB3_5:
	ret;

}
	// .globl	_Z11elu_forwardPKfPfif
.visible .entry _Z11elu_forwardPKfPfif(
	.param .u64 .ptr .align 1 _Z11elu_forwardPKfPfif_param_0,
	.param .u64 .ptr .align 1 _Z11elu_forwardPKfPfif_param_1,
	.param .u32 _Z11elu_forwardPKfPfif_param_2,
	.param .f32 _Z11elu_forwardPKfPfif_param_3
)
{
	.reg .pred 	%p<3>;
	.reg .b32 	%r<8>;
	.reg .b32 	%f<18>;
	.reg .b64 	%rd<9>;

	ld.param.u64 	%rd1, [_Z11elu_forwardPKfPfif_param_0];
	ld.param.u64 	%rd2, [_Z11elu_forwardPKfPfif_param_1];
	ld.param.u32 	%r2, [_Z11elu_forwardPKfPfif_param_2];
	ld.param.f32 	%f4, [_Z11elu_forwardPKfPfif_param_3];
	mov.u32 	%r3, %ctaid.x;
	mov.u32 	%r4, %ntid.x;
	mov.u32 	%r5, %tid.x;
	mad.lo.s32 	%r1, %r3, %r4, %r5;
	setp.ge.s32 	%p1, %r1, %r2;
	@%p1 bra 	$L__BB4_4;
	cvta.to.global.u64 	%rd3, %rd1;
	mul.wide.s32 	%rd4, %r1, 4;
	add.s64 	%rd5, %rd3, %rd4;
	ld.global.f32 	%f17, [%rd5];
	setp.gt.f32 	%p2, %f17, 0f00000000;
	@%p2 bra 	$L__BB4_3;
	fma.rn.f32 	%f5, %f17, 0f3BBB989D, 0f3F000000;
	cvt.sat.f32.f32 	%f6, %f5;
	mov.f32 	%f7, 0f4B400001;
	mov.f32 	%f8, 0f437C0000;
	fma.rm.f32 	%f9, %f6, %f8, %f7;
	add.f32 	%f10, %f9, 0fCB40007F;
	neg.f32 	%f11, %f10;
	fma.rn.f32 	%f12, %f17, 0f3FB8AA3B, %f11;
	fma.rn.f32 	%f13, %f17, 0f32A57060, %f12;
	mov.b32 	%r6, %f9;
	shl.b32 	%r7, %r6, 23;
	mov.b32 	%f14, %r7;
	ex2.approx.ftz.f32 	%f15, %f13;
	fma.rn.f32 	%f16, %f15, %f14, 0fBF800000;
	mul.f32 	%f17, %f4, %f16;
$L__BB4_3:
	cvta.to.global.u64 	%rd6, %rd2;
	add.s64 	%rd8, %rd6, %rd4;
	st.global.f32 	[%rd8], %f17;
$L__BB4_4:
	ret;

}
	// .globl	_Z12elu_backwardPKfS0_S0_Pfif
.visible .entry _Z12elu_backwardPKfS0_S0_Pfif(
	.param .u64 .ptr .align 1 _Z12elu_backwardPKfS0_S0_Pfif_param_0,
	.param .u64 .ptr .align 1 _Z12elu_backwardPKfS0_S0_Pfif_param_1,
	.param .u64 .ptr .align 1 _Z12elu_backwardPKfS0_S0_Pfif_param_2,
	.param .u64 .ptr .align 1 _Z12elu_backwardPKfS0_S0_Pfif_param_3,
	.param .u32 _Z12elu_backwardPKfS0_S0_Pfif_param_4,
	.param .f32 _Z12elu_backwardPKfS0_S0_Pfif_param_5
)
{
	.reg .pred 	%p<3>;
	.reg .b32 	%r<6>;
	.reg .b32 	%f<8>;
	.reg .b64 	%rd<18>;

	ld.param.u64 	%rd5, [_Z12elu_backwardPKfS0_S0_Pfif_param_0];
	ld.param.u64 	%rd3, [_Z12elu_backwardPKfS0_S0_Pfif_param_1];
	ld.param.u64 	%rd4, [_Z12elu_backwardPKfS0_S0_Pfif_param_2];
	ld.param.u64 	%rd6, [_Z12elu_backwardPKfS0_S0_Pfif_param_3];
	ld.param.u32 	%r2, [_Z12elu_backwardPKfS0_S0_Pfif_param_4];
	ld.param.f32 	%f1, [_Z12elu_backwardPKfS0_S0_Pfif_param_5];
	cvta.to.global.u64 	%rd1, %rd6;
	cvta.to.global.u64 	%rd2, %rd5;
	mov.u32 	%r3, %ctaid.x;
	mov.u32 	%r4, %ntid.x;
	mov.u32 	%r5, %tid.x;
	mad.lo.s32 	%r1, %r3, %r4, %r5;
	setp.ge.s32 	%p1, %r1, %r2;
	@%p1 bra 	$L__BB5_4;
	cvta.to.global.u64 	%rd7, %rd3;
	mul.wide.s32 	%rd8, %r1, 4;
	add.s64 	%rd9, %rd7, %rd8;
	ld.global.f32 	%f2, [%rd9];
	setp.leu.f32 	%p2, %f2, 0f00000000;
	@%p2 bra 	$L__BB5_3;
	add.s64 	%rd16, %rd2, %rd8;
	ld.global.f32 	%f7, [%rd16];
	add.s64 	%rd17, %rd1, %rd8;
	st.global.f32 	[%rd17], %f7;
	bra.uni 	$L__BB5_4;
$L__BB5_3:
	add.s64 	%rd11, %rd2, %rd8;
	ld.global.f32 	%f3, [%rd11];
	cvta.to.global.u64 	%rd12, %rd4;
	add.s64 	%rd13, %rd12, %rd8;
	ld.global.f32 	%f4, [%rd13];
	add.f32 	%f5, %f1, %f4;
	mul.f32 	%f6, %f3, %f5;
	add.s64 	%rd14, %rd1, %rd8;
	st.global.f32 	[%rd14], %f6;
$L__BB5_4:
	ret;

}
	// .globl	_Z19gelu_forward_approxPKfPfi
.visible .entry _Z19gelu_forward_approxPKfPfi(
	.param .u64 .ptr .align 1 _Z19gelu_forward_approxPKfPfi_param_0,
	.param .u64 .ptr .align 1 _Z19gelu_forward_approxPKfPfi_param_1,
	.param .u32 _Z19gelu_forward_approxPKfPfi_param_2
)
{
	.reg .pred 	%p<4>;
	.reg .b32 	%r<6>;
	.reg .b32 	%f<24>;
	.reg .b64 	%rd<8>;

	ld.param.u64 	%rd1, [_Z19gelu_forward_approxPKfPfi_param_0];
	ld.param.u64 	%rd2, [_Z19gelu_forward_approxPKfPfi_param_1];
	ld.param.u32 	%r2, [_Z19gelu_forward_approxPKfPfi_param_2];
	mov.u32 	%r3, %ctaid.x;
	mov.u32 	%r4, %ntid.x;
	mov.u32 	%r5, %tid.x;
	mad.lo.s32 	%r1, %r3, %r4, %r5;
	setp.ge.s32 	%p1, %r1, %r2;
	@%p1 bra 	$L__BB6_2;
	cvta.to.global.u64 	%rd3, %rd1;
	cvta.to.global.u64 	%rd4, %rd2;
	mul.wide.s32 	%rd5, %r1, 4;
	add.s64 	%rd6, %rd3, %rd5;
	ld.global.f32 	%f1, [%rd6];
	mul.f32 	%f2, %f1, %f1;
	mul.f32 	%f3, %f1, %f2;
	fma.rn.f32 	%f4, %f3, 0f3D372713, %f1;
	mul.f32 	%f5, %f4, 0f3F4C4229;
	mul.f32 	%f6, %f1, 0f3F000000;
	abs.f32 	%f7, %f5;
	mul.f32 	%f8, %f7, 0f4038AA3B;
	ex2.approx.ftz.f32 	%f9, %f8;
	add.f32 	%f10, %f9, 0f3F800000;
	rcp.approx.ftz.f32 	%f11, %f10;
	fma.rn.f32 	%f12, %f11, 0fC0000000, 0f3F800000;
	setp.ge.f32 	%p2, %f7, 0f41102CB4;
	selp.f32 	%f13, 0f3F800000, %f12, %p2;
	copysign.f32 	%f14, %f5, %f13;
	mul.f32 	%f15, %f5, %f5;
	fma.rn.f32 	%f16, %f15, 0f3C80F082, 0fBD563CAE;
	fma.rn.f32 	%f17, %f16, %f15, 0f3E085941;
	fma.rn.f32 	%f18, %f17, %f15, 0fBEAAA9ED;
	fma.rn.f32 	%f19, %f18, %f15, 0f00000000;
	fma.rn.f32 	%f20, %f19, %f5, %f5;
	setp.ge.f32 	%p3, %f7, 0f3F19999A;
	selp.f32 	%f21, %f14, %f20, %p3;
	add.f32 	%f22, %f21, 0f3F800000;
	mul.f32 	%f23, %f6, %f22;
	add.s64 	%rd7, %rd4, %rd5;
	st.global.f32 	[%rd7], %f23;
$L__BB6_2:
	ret;

}
	// .globl	_Z20gelu_backward_approxPKfS0_Pfi
.visible .entry _Z20gelu_backward_approxPKfS0_Pfi(
	.param .u64 .ptr .align 1 _Z20gelu_backward_approxPKfS0_Pfi_param_0,
	.param .u64 .ptr .align 1 _Z20gelu_backward_approxPKfS0_Pfi_param_1,
	.param .u64 .ptr .align 1 _Z20gelu_backward_approxPKfS0_Pfi_param_2,
	.param .u32 _Z20gelu_backward_approxPKfS0_Pfi_param_3
)
{
	.reg .pred 	%p<4>;
	.reg .b32 	%r<6>;
	.reg .b32 	%f<33>;
	.reg .b64 	%rd<11>;

	ld.param.u64 	%rd1, [_Z20gelu_backward_approxPKfS0_Pfi_param_0];
	ld.param.u64 	%rd2, [_Z20gelu_backward_approxPKfS0_Pfi_param_1];
	ld.param.u64 	%rd3, [_Z20gelu_backward_approxPKfS0_Pfi_param_2];
	ld.param.u32 	%r2, [_Z20gelu_backward_approxPKfS0_Pfi_param_3];
	mov.u32 	%r3, %ctaid.x;
	mov.u32 	%r4, %ntid.x;
	mov.u32 	%r5, %tid.x;
	mad.lo.s32 	%r1, %r3, %r4, %r5;
	setp.ge.s32 	%p1, %r1, %r2;
	@%p1 bra 	$L__BB7_2;
	cvta.to.global.u64 	%rd4, %rd2;
	cvta.to.global.u64 	%rd5, %rd1;
	cvta.to.global.u64 	%rd6, %rd3;
	mul.wide.s32 	%rd7, %r1, 4;
	add.s64 	%rd8, %rd4, %rd7;
	ld.global.f32 	%f1, [%rd8];
	mul.f32 	%f2, %f1, %f1;
	mul.f32 	%f3, %f1, %f2;
	fma.rn.f32 	%f4, %f3, 0f3D372713, %f1;
	mul.f32 	%f5, %f4, 0f3F4C4229;
	abs.f32 	%f6, %f5;
	mul.f32 	%f7, %f6, 0f4038AA3B;
	ex2.approx.ftz.f32 	%f8, %f7;
	add.f32 	%f9, %f8, 0f3F800000;
	rcp.approx.ftz.f32 	%f10, %f9;
	fma.rn.f32 	%f11, %f10, 0fC0000000, 0f3F800000;
	setp.ge.f32 	%p2, %f6, 0f41102CB4;
	selp.f32 	%f12, 0f3F800000, %f11, %p2;
	copysign.f32 	%f13, %f5, %f12;
	mul.f32 	%f14, %f5, %f5;
	fma.rn.f32 	%f15, %f14, 0f3C80F082, 0fBD563CAE;
	fma.rn.f32 	%f16, %f15, %f14, 0f3E085941;
	fma.rn.f32 	%f17, %f16, %f14, 0fBEAAA9ED;
	fma.rn.f32 	%f18, %f17, %f14, 0f00000000;
	fma.rn.f32 	%f19, %f18, %f5, %f5;
	setp.ge.f32 	%p3, %f6, 0f3F19999A;
	selp.f32 	%f20, %f13, %f19, %p3;
	mul.f32 	%f21, %f20, %f20;
	mov.f32 	%f22, 0f3F800000;
	sub.f32 	%f23, %f22, %f21;
	fma.rn.f32 	%f24, %f2, 0f3E095D4E, 0f3F800000;
	mul.f32 	%f25, %f24, 0f3F4C4229;
	add.f32 	%f26, %f20, 0f3F800000;
	mul.f32 	%f27, %f1, 0f3F000000;
	mul.f32 	%f28, %f27, %f23;
	mul.f32 	%f29, %f25, %f28;
	fma.rn.f32 	%f30, %f26, 0f3F000000, %f29;
	add.s64 	%rd9, %rd5, %rd7;
	ld.global.f32 	%f31, [%rd9];
	mul.f32 	%f32, %f31, %f30;
	add.s64 	%rd10, %rd6, %rd7;
	st.global.f32 	[%rd10], %f32;
$L__BB7_2:
	ret;

}
	// .globl	_Z13swish_forwardPKfPfif
.visible .entry _Z13swish_forwardPKfPfif(
	.param .u64 .ptr .align 1 _Z13swish_forwardPKfPfif_param_0,
	.param .u64 .ptr .align 1 _Z13swish_forwardPKfPfif_param_1,
	.param .u32 _Z13swish_forwardPKfPfif_param_2,
	.param .f32 _Z13swish_forwardPKfPfif_param_3
)
{
	.reg .pred 	%p<2>;
	.reg .b32 	%r<8>;
	.reg .b32 	%f<19>;
	.reg .b64 	%rd<8>;

	ld.param.u64 	%rd1, [_Z13swish_forwardPKfPfif_param_0];
	ld.param.u64 	%rd2, [_Z13swish_forwardPKfPfif_param_1];
	ld.param.u32 	%r2, [_Z13swish_forwardPKfPfif_param_2];
	ld.param.f32 	%f1, [_Z13swish_forwardPKfPfif_param_3];
	mov.u32 	%r3, %ctaid.x;
	mov.u32 	%r4, %ntid.x;
	mov.u32 	%r5, %tid.x;
	mad.lo.s32 	%r1, %r3, %r4, %r5;
	setp.ge.s32 	%p1, %r1, %r2;
	@%p1 bra 	$L__BB8_2;
	cvta.to.global.u64 	%rd3, %rd1;
	cvta.to.global.u64 	%rd4, %rd2;
	mul.wide.s32 	%rd5, %r1, 4;
	add.s64 	%rd6, %rd3, %rd5;
	ld.global.f32 	%f2, [%rd6];
	neg.f32 	%f3, %f1;
	mul.f32 	%f4, %f2, %f3;
	fma.rn.f32 	%f5, %f4, 0f3BBB989D, 0f3F000000;
	cvt.sat.f32.f32 	%f6, %f5;
	mov.f32 	%f7, 0f4B400001;
	mov.f32 	%f8, 0f437C0000;
	fma.rm.f32 	%f9, %f6, %f8, %f7;
	add.f32 	%f10, %f9, 0fCB40007F;
	neg.f32 	%f11, %f10;
	fma.rn.f32 	%f12, %f4, 0f3FB8AA3B, %f11;
	fma.rn.f32 	%f13, %f4, 0f32A57060, %f12;
	mov.b32 	%r6, %f9;
	shl.b32 	%r7, %r6, 23;
	mov.b32 	%f14, %r7;
	ex2.approx.ftz.f32 	%f15, %f13;
	fma.rn.f32 	%f16, %f15, %f14, 0f3F800000;
	rcp.rn.f32 	%f17, %f16;
	mul.f32 	%f18, %f2, %f17;
	add.s64 	%rd7, %rd4, %rd5;
	st.global.f32 	[%rd7], %f18;
$L__BB8_2:
	ret;

}
	// .globl	_Z14swish_backwardPKfS0_Pfif
.visible .entry _Z14swish_backwardPKfS0_Pfif(
	.param .u64 .ptr .align 1 _Z14swish_backwardPKfS0_Pfif_param_0,
	.param .u64 .ptr .align 1 _Z14swish_backwardPKfS0_Pfif_param_1,
	.param .u64 .ptr .align 1 _Z14swish_backwardPKfS0_Pfif_param_2,
	.param .u32 _Z14swish_backwardPKfS0_Pfif_param_3,
	.param .f32 _Z14swish_backwardPKfS0_Pfif_param_4
)
{
	.reg .pred 	%p<2>;
	.reg .b32 	%r<8>;
	.reg .b32 	%f<25>;
	.reg .b64 	%rd<11>;

	ld.param.u64 	%rd1, [_Z14swish_backwardPKfS0_Pfif_param_0];
	ld.param.u64 	%rd2, [_Z14swish_backwardPKfS0_Pfif_param_1];
	ld.param.u64 	%rd3, [_Z14swish_backwardPKfS0_Pfif_param_2];
	ld.param.u32 	%r2, [_Z14swish_backwardPKfS0_Pfif_param_3];
	ld.param.f32 	%f1, [_Z14swish_backwardPKfS0_Pfif_param_4];
	mov.u32 	%r3, %ctaid.x;
	mov.u32 	%r4, %ntid.x;
	mov.u32 	%r5, %tid.x;
	mad.lo.s32 	%r1, %r3, %r4, %r5;
	setp.ge.s32 	%p1, %r1, %r2;
	@%p1 bra 	$L__BB9_2;
	cvta.to.global.u64 	%rd4, %rd2;
	cvta.to.global.u64 	%rd5, %rd1;
	cvta.to.global.u64 	%rd6, %rd3;
	mul.wide.s32 	%rd7, %r1, 4;
	add.s64 	%rd8, %rd4, %rd7;
	ld.global.f32 	%f2, [%rd8];
	neg.f32 	%f3, %f1;
	mul.f32 	%f4, %f2, %f3;
	fma.rn.f32 	%f5, %f4, 0f3BBB989D, 0f3F000000;
	cvt.sat.f32.f32 	%f6, %f5;
	mov.f32 	%f7, 0f4B400001;
	mov.f32 	%f8, 0f437C0000;
	fma.rm.f32 	%f9, %f6, %f8, %f7;
	add.f32 	%f10, %f9, 0fCB40007F;
	neg.f32 	%f11, %f10;
	fma.rn.f32 	%f12, %f4, 0f3FB8AA3B, %f11;
	fma.rn.f32 	%f13, %f4, 0f32A57060, %f12;
	mov.b32 	%r6, %f9;
	shl.b32 	%r7, %r6, 23;
	mov.b32 	%f14, %r7;
	ex2.approx.ftz.f32 	%f15, %f13;
	fma.rn.f32 	%f16, %f15, %f14, 0f3F800000;
	rcp.rn.f32 	%f17, %f16;
	mul.f32 	%f18, %f2, %f17;
	mul.f32 	%f19, %f1, %f18;
	mov.f32 	%f20, 0f3F800000;
	sub.f32 	%f21, %f20, %f17;
	fma.rn.f32 	%f22, %f21, %f19, %f17;
	add.s64 	%rd9, %rd5, %rd7;
	ld.global.f32 	%f23, [%rd9];
	mul.f32 	%f24, %f23, %f22;
	add.s64 	%rd10, %rd6, %rd7;
	st.global.f32 	[%rd10], %f24;
$L__BB9_2:
	ret;

}
	// .globl	_Z12mish_forwardPKfPfi
.visible .entry _Z12mish_forwardPKfPfi(
	.param .u64 .ptr .align 1 _Z12mish_forwardPKfPfi_param_0,
	.param .u64 .ptr .align 1 _Z12mish_forwardPKfPfi_param_1,
	.param .u32 _Z12mish_forwardPKfPfi_param_2
)
{
	.reg .pred 	%p<7>;
	.reg .b32 	%r<12>;
	.reg .b32 	%f<51>;
	.reg .b64 	%rd<8>;

	ld.param.u64 	%rd1, [_Z12mish_forwardPKfPfi_param_0];
	ld.param.u64 	%rd2, [_Z12mish_forwardPKfPfi_param_1];
	ld.param.u32 	%r2, [_Z12mish_forwardPKfPfi_param_2];
	mov.u32 	%r3, %ctaid.x;
	mov.u32 	%r4, %ntid.x;
	mov.u32 	%r5, %tid.x;
	mad.lo.s32 	%r1, %r3, %r4, %r5;
	setp.ge.s32 	%p1, %r1, %r2;
	@%p1 bra 	$L__BB10_2;
	cvta.to.global.u64 	%rd3, %rd1;
	cvta.to.global.u64 	%rd4, %rd2;
	mul.wide.s32 	%rd5, %r1, 4;
	add.s64 	%rd6, %rd3, %rd5;
	ld.global.f32 	%f1, [%rd6];
	fma.rn.f32 	%f2, %f1, 0f3BBB989D, 0f3F000000;
	cvt.sat.f32.f32 	%f3, %f2;
	mov.f32 	%f4, 0f4B400001;
	mov.f32 	%f5, 0f437C0000;
	fma.rm.f32 	%f6, %f3, %f5, %f4;
	add.f32 	%f7, %f6, 0fCB40007F;
	neg.f32 	%f8, %f7;
	fma.rn.f32 	%f9, %f1, 0f3FB8AA3B, %f8;
	fma.rn.f32 	%f10, %f1, 0f32A57060, %f9;
	mov.b32 	%r6, %f6;
	shl.b32 	%r7, %r6, 23;
	mov.b32 	%f11, %r7;
	ex2.approx.ftz.f32 	%f12, %f10;
	fma.rn.f32 	%f13, %f12, %f11, 0f3F800000;
	setp.lt.f32 	%p2, %f13, 0f00800000;
	mul.f32 	%f14, %f13, 0f4B000000;
	selp.f32 	%f15, %f14, %f13, %p2;
	selp.f32 	%f16, 0fC1B80000, 0f00000000, %p2;
	mov.b32 	%r8, %f15;
	add.s32 	%r9, %r8, -1059760811;
	and.b32  	%r10, %r9, -8388608;
	sub.s32 	%r11, %r8, %r10;
	mov.b32 	%f17, %r11;
	cvt.rn.f32.s32 	%f18, %r10;
	fma.rn.f32 	%f19, %f18, 0f34000000, %f16;
	add.f32 	%f20, %f17, 0fBF800000;
	fma.rn.f32 	%f21, %f20, 0fBE055027, 0f3E1039F6;
	fma.rn.f32 	%f22, %f21, %f20, 0fBDF8CDCC;
	fma.rn.f32 	%f23, %f22, %f20, 0f3E0F2955;
	fma.rn.f32 	%f24, %f23, %f20, 0fBE2AD8B9;
	fma.rn.f32 	%f25, %f24, %f20, 0f3E4CED0B;
	fma.rn.f32 	%f26, %f25, %f20, 0fBE7FFF22;
	fma.rn.f32 	%f27, %f26, %f20, 0f3EAAAA78;
	fma.rn.f32 	%f28, %f27, %f20, 0fBF000000;
	mul.f32 	%f29, %f20, %f28;
	fma.rn.f32 	%f30, %f29, %f20, %f20;
	fma.rn.f32 	%f31, %f19, 0f3F317218, %f30;
	setp.gt.u32 	%p3, %r8, 2139095039;
	fma.rn.f32 	%f32, %f15, 0f7F800000, 0f7F800000;
	selp.f32 	%f33, %f32, %f31, %p3;
	setp.eq.f32 	%p4, %f15, 0f00000000;
	selp.f32 	%f34, 0fFF800000, %f33, %p4;
	abs.f32 	%f35, %f34;
	mul.f32 	%f36, %f35, 0f4038AA3B;
	ex2.approx.ftz.f32 	%f37, %f36;
	add.f32 	%f38, %f37, 0f3F800000;
	rcp.approx.ftz.f32 	%f39, %f38;
	fma.rn.f32 	%f40, %f39, 0fC0000000, 0f3F800000;
	setp.ge.f32 	%p5, %f35, 0f41102CB4;
	selp.f32 	%f41, 0f3F800000, %f40, %p5;
	copysign.f32 	%f42, %f34, %f41;
	mul.f32 	%f43, %f34, %f34;
	fma.rn.f32 	%f44, %f43, 0f3C80F082, 0fBD563CAE;
	fma.rn.f32 	%f45, %f44, %f43, 0f3E085941;
	fma.rn.f32 	%f46, %f45, %f43, 0fBEAAA9ED;
	fma.rn.f32 	%f47, %f46, %f43, 0f00000000;
	fma.rn.f32 	%f48, %f47, %f34, %f34;
	setp.ge.f32 	%p6, %f35, 0f3F19999A;
	selp.f32 	%f49, %f42, %f48, %p6;
	mul.f32 	%f50, %f1, %f49;
	add.s64 	%rd7, %rd4, %rd5;
	st.global.f32 	[%rd7], %f50;
$L__BB10_2:
	ret;

}
	// .globl	_Z13mish_backwardPKfS0_Pfi
.visible .entry _Z13mish_backwardPKfS0_Pfi(
	.param .u64 .ptr .align 1 _Z13mish_backwardPKfS0_Pfi_param_0,
	.param .u64 .ptr .align 1 _Z13mish_backwardPKfS0_Pfi_param_1,
	.param .u64 .ptr .align 1 _Z13mish_backwardPKfS0_Pfi_param_2,
	.param .u32 _Z13mish_backwardPKfS0_Pfi_param_3
)
{
	.reg .pred 	%p<2>;
	.reg .b32 	%r<8>;
	.reg .b32 	%f<26>;
	.reg .b64 	%rd<11>;

	ld.param.u64 	%rd1, [_Z13mish_backwardPKfS0_Pfi_param_0];
	ld.param.u64 	%rd2, [_Z13mish_backwardPKfS0_Pfi_param_1];
	ld.param.u64 	%rd3, [_Z13mish_backwardPKfS0_Pfi_param_2];
	ld.param.u32 	%r2, [_Z13mish_backwardPKfS0_Pfi_param_3];
	mov.u32 	%r3, %ctaid.x;
	mov.u32 	%r4, %ntid.x;
	mov.u32 	%r5, %tid.x;
	mad.lo.s32 	%r1, %r3, %r4, %r5;
	setp.ge.s32 	%p1, %r1, %r2;
	@%p1 bra 	$L__BB11_2;
	cvta.to.global.u64 	%rd4, %rd2;
	cvta.to.global.u64 	%rd5, %rd1;
	cvta.to.global.u64 	%rd6, %rd3;
	mul.wide.s32 	%rd7, %r1, 4;
	add.s64 	%rd8, %rd4, %rd7;
	ld.global.f32 	%f1, [%rd8];
	fma.rn.f32 	%f2, %f1, 0f3BBB989D, 0f3F000000;
	cvt.sat.f32.f32 	%f3, %f2;
	mov.f32 	%f4, 0f4B400001;
	mov.f32 	%f5, 0f437C0000;
	fma.rm.f32 	%f6, %f3, %f5, %f4;
	add.f32 	%f7, %f6, 0fCB40007F;
	neg.f32 	%f8, %f7;
	fma.rn.f32 	%f9, %f1, 0f3FB8AA3B, %f8;
	fma.rn.f32 	%f10, %f1, 0f32A57060, %f9;
	mov.b32 	%r6, %f6;
	shl.b32 	%r7, %r6, 23;
	mov.b32 	%f11, %r7;
	ex2.approx.ftz.f32 	%f12, %f10;
	mul.f32 	%f13, %f12, %f11;
	mul.f32 	%f14, %f13, %f13;
	add.f32 	%f15, %f1, 0f3F800000;
	mul.f32 	%f16, %f14, 0f40800000;
	fma.rn.f32 	%f17, %f15, 0f40800000, %f16;
	fma.rn.f32 	%f18, %f1, 0f40800000, 0f40C00000;
	fma.rn.f32 	%f19, %f18, %f13, %f17;
	fma.rn.f32 	%f20, %f13, 0f40000000, %f14;
	add.f32 	%f21, %f20, 0f40000000;
	mul.f32 	%f22, %f21, %f21;
	div.rn.f32 	%f23, %f19, %f22;
	add.s64 	%rd9, %rd5, %rd7;
	ld.global.f32 	%f24, [%rd9];
	mul.f32 	%f25, %f24, %f23;
	add.s64 	%rd10, %rd6, %rd7;
	st.global.f32 	[%rd10], %f25;
$L__BB11_2:
	ret;

}
	// .globl	_Z12relu_inplacePfi
.visible .entry _Z12relu_inplacePfi(
	.param .u64 .ptr .align 1 _Z12relu_inplacePfi_param_0,
	.param .u32 _Z12relu_inplacePfi_param_1
)
{
	.reg .pred 	%p<2>;
	.reg .b32 	%r<6>;
	.reg .b32 	%f<3>;
	.reg .b64 	%rd<5>;

	ld.param.u64 	%rd1, [_Z12relu_inplacePfi_param_0];
	ld.param.u32 	%r2, [_Z12relu_inplacePfi_param_1];
	mov.u32 	%r3, %ctaid.x;
	mov.u32 	%r4, %ntid.x;
	mov.u32 	%r5, %tid.x;
	mad.lo.s32 	%r1, %r3, %r4, %r5;
	setp.ge.s32 	%p1, %r1, %r2;
	@%p1 bra 	$L__BB12_2;
	cvta.to.global.u64 	%rd2, %rd1;
	mul.wide.s32 	%rd3, %r1, 4;
	add.s64 	%rd4, %rd2, %rd3;
	ld.global.f32 	%f1, [%rd4];
	max.f32 	%f2, %f1, 0f00000000;
	st.global.f32 	[%rd4], %f2;
$L__BB12_2:
	ret;

}


// ===== COMPILED SASS (sm_100) =====

	.target	sm_100

	.elftype	@"ET_EXEC"


//--------------------- .note.nv.tkinfo           --------------------------
	.section	.note.nv.tkinfo,"",@"SHT_NOTE"
	.sectionflags	@"SHF_NOTE_NV_TKINFO"
	.tkinfo
        /*0018*/ 	.word	0x00000002
        /*0030*/ 	.string	""
        /*0030*/ 	.string	"ptxas"
        /*0030*/ 	.string	"Cuda compilation tools, release 13.0, V13.0.88"
        /*0030*/ 	.string	"Build cuda_13.0.r13.0/compiler.36424714_0"
        /*0030*/ 	.string	"-arch sm_100 -m 64 "



//--------------------- .note.nv.cuinfo           --------------------------
	.section	.note.nv.cuinfo,"",@"SHT_NOTE"
	.sectionflags	@"SHF_NOTE_NV_CUINFO"
        /*0018*/ 	.short	0x0002
        /*001a*/ 	.short	0x0064
        /*001c*/ 	.short	0x0082
	.zero		2


//--------------------- .nv.info                  --------------------------
	.section	.nv.info,"",@"SHT_CUDA_INFO"
	.align	4


	//----- nvinfo : EIATTR_REGCOUNT
	.align		4
        /*0000*/ 	.byte	0x04, 0x2f
        /*0002*/ 	.short	(.L_1 - .L_0)
	.align		4
.L_0:
        /*0004*/ 	.word	index@(_Z12relu_forwardPKfPfi)
        /*0008*/ 	.word	0x0000000a


	//----- nvinfo : EIATTR_FRAME_SIZE
	.align		4
.L_1:
        /*000c*/ 	.byte	0x04, 0x11
        /*000e*/ 	.short	(.L_3 - .L_2)
	.align		4
.L_2:
        /*0010*/ 	.word	index@(_Z12relu_forwardPKfPfi)
        /*0014*/ 	.word	0x00000000


	//----- nvinfo : EIATTR_REGCOUNT
	.align		4
.L_3:
        /*0018*/ 	.byte	0x04, 0x2f
        /*001a*/ 	.short	(.L_5 - .L_4)
	.align		4
.L_4:
        /*001c*/ 	.word	index@(_Z13relu_backwardPKfS0_Pfi)
        /*0020*/ 	.word	0x0000000c


	//----- nvinfo : EIATTR_FRAME_SIZE
	.align		4
.L_5:
        /*0024*/ 	.byte	0x04, 0x11
        /*0026*/ 	.short	(.L_7 - .L_6)
	.align		4
.L_6:
        /*0028*/ 	.word	index@(_Z13relu_backwardPKfS0_Pfi)
        /*002c*/ 	.word	0x00000000


	//----- nvinfo : EIATTR_REGCOUNT
	.align		4
.L_7:
        /*0030*/ 	.byte	0x04, 0x2f
        /*0032*/ 	.short	(.L_9 - .L_8)
	.align		4
.L_8:
        /*0034*/ 	.word	index@(_Z18leaky_relu_forwardPKfPfif)
        /*0038*/ 	.word	0x0000000c


	//----- nvinfo : EIATTR_FRAME_SIZE
	.align		4
.L_9:
        /*003c*/ 	.byte	0x04, 0x11
        /*003e*/ 	.short	(.L_11 - .L_10)
	.align		4
.L_10:
        /*0040*/ 	.word	index@(_Z18leaky_relu_forwardPKfPfif)
        /*0044*/ 	.word	0x00000000


	//----- nvinfo : EIATTR_REGCOUNT
	.align		4
.L_11:
        /*0048*/ 	.byte	0x04, 0x2f
        /*004a*/ 	.short	(.L_13 - .L_12)
	.align		4
.L_12:
        /*004c*/ 	.word	index@(_Z19leaky_relu_backwardPKfS0_Pfif)
        /*0050*/ 	.word	0x0000000e


	//----- nvinfo : EIATTR_FRAME_SIZE
	.align		4
.L_13:
        /*0054*/ 	.byte	0x04, 0x11
        /*0056*/ 	.short	(.L_15 - .L_14)
	.align		4
.L_14:
        /*0058*/ 	.word	index@(_Z19leaky_relu_backwardPKfS0_Pfif)
        /*005c*/ 	.word	0x00000000


	//----- nvinfo : EIATTR_REGCOUNT
	.align		4
.L_15:
        /*0060*/ 	.byte	0x04, 0x2f
        /*0062*/ 	.short	(.L_17 - .L_16)
	.align		4
.L_16:
        /*0064*/ 	.word	index@(_Z11elu_forwardPKfPfif)
        /*0068*/ 	.word	0x0000000a


	//----- nvinfo : EIATTR_FRAME_SIZE
	.align		4
.L_17:
        /*006c*/ 	.byte	0x04, 0x11
        /*006e*/ 	.short	(.L_19 - .L_18)
	.align		4
.L_18:
        /*0070*/ 	.word	index@(_Z11elu_forwardPKfPfif)
        /*0074*/ 	.word	0x00000000


	//----- nvinfo : EIATTR_REGCOUNT
	.align		4
.L_19:
        /*0078*/ 	.byte	0x04, 0x2f
        /*007a*/ 	.short	(.L_21 - .L_20)
	.align		4
.L_20:
        /*007c*/ 	.word	index@(_Z12elu_backwardPKfS0_S0_Pfif)
        /*0080*/ 	.word	0x0000000e


	//----- nvinfo : EIATTR_FRAME_SIZE
	.align		4
.L_21:
        /*0084*/ 	.byte	0x04, 0x11
        /*0086*/ 	.short	(.L_23 - .L_22)
	.align		4
.L_22:
        /*0088*/ 	.word	index@(_Z12elu_backwardPKfS0_S0_Pfif)
        /*008c*/ 	.word	0x00000000


	//----- nvinfo : EIATTR_REGCOUNT
	.align		4
.L_23:
        /*0090*/ 	.byte	0x04, 0x2f
        /*0092*/ 	.short	(.L_25 - .L_24)
	.align		4
.L_24:
        /*0094*/ 	.word	index@(_Z19gelu_forward_approxPKfPfi)
        /*0098*/ 	.word	0x0000000e


	//----- nvinfo : EIATTR_FRAME_SIZE
	.align		4
.L_25:
        /*009c*/ 	.byte	0x04, 0x11
        /*009e*/ 	.short	(.L_27 - .L_26)
	.align		4
.L_26:
        /*00a0*/ 	.word	index@(_Z19gelu_forward_approxPKfPfi)
        /*00a4*/ 	.word	0x00000000


	//----- nvinfo : EIATTR_REGCOUNT
	.align		4
.L_27:
        /*00a8*/ 	.byte	0x04, 0x2f
        /*00aa*/ 	.short	(.L_29 - .L_28)
	.align		4
.L_28:
        /*00ac*/ 	.word	index@(_Z20gelu_backward_approxPKfS0_Pfi)
        /*00b0*/ 	.word	0x0000000f


	//----- nvinfo : EIATTR_FRAME_SIZE
	.align		4
.L_29:
        /*00b4*/ 	.byte	0x04, 0x11
        /*00b6*/ 	.short	(.L_31 - .L_30)
	.align		4
.L_30:
        /*00b8*/ 	.word	index@(_Z20gelu_backward_approxPKfS0_Pfi)
        /*00bc*/ 	.word	0x00000000


	//----- nvinfo : EIATTR_REGCOUNT
	.align		4
.L_31:
        /*00c0*/ 	.byte	0x04, 0x2f
        /*00c2*/ 	.short	(.L_33 - .L_32)
	.align		4
.L_32:
        /*00c4*/ 	.word	index@(_Z13swish_forwardPKfPfif)
        /*00c8*/ 	.word	0x0000000f


	//----- nvinfo : EIATTR_FRAME_SIZE
	.align		4
.L_33:
        /*00cc*/ 	.byte	0x04, 0x11
        /*00ce*/ 	.short	(.L_35 - .L_34)
	.align		4
.L_34:
        /*00d0*/ 	.word	index@($__internal_2_$__cuda_sm20_rcp_rn_f32_slowpath)
        /*00d4*/ 	.word	0x00000000


	//----- nvinfo : EIATTR_FRAME_SIZE
	.align		4
.L_35:
        /*00d8*/ 	.byte	0x04, 0x11
        /*00da*/ 	.short	(.L_37 - .L_36)
	.align		4
.L_36:
        /*00dc*/ 	.word	index@(_Z13swish_forwardPKfPfif)
        /*00e0*/ 	.word	0x00000000


	//----- nvinfo : EIATTR_REGCOUNT
	.align		4
.L_37:
        /*00e4*/ 	.byte	0x04, 0x2f
        /*00e6*/ 	.short	(.L_39 - .L_38)
	.align		4
.L_38:
        /*00e8*/ 	.word	index@(_Z14swish_backwardPKfS0_Pfif)
        /*00ec*/ 	.word	0x0000000f


	//----- nvinfo : EIATTR_FRAME_SIZE
	.align		4
.L_39:
        /*00f0*/ 	.byte	0x04, 0x11
        /*00f2*/ 	.short	(.L_41 - .L_40)
	.align		4
.L_40:
        /*00f4*/ 	.word	index@($__internal_1_$__cuda_sm20_rcp_rn_f32_slowpath)
        /*00f8*/ 	.word	0x00000000


	//----- nvinfo : EIATTR_FRAME_SIZE
	.align		4
.L_41:
        /*00fc*/ 	.byte	0x04, 0x11
        /*00fe*/ 	.short	(.L_43 - .L_42)
	.align		4
.L_42:
        /*0100*/ 	.word	index@(_Z14swish_backwardPKfS0_Pfif)
        /*0104*/ 	.word	0x00000000


	//----- nvinfo : EIATTR_REGCOUNT
	.align		4
.L_43:
        /*0108*/ 	.byte	0x04, 0x2f
        /*010a*/ 	.short	(.L_45 - .L_44)
	.align		4
.L_44:
        /*010c*/ 	.word	index@(_Z12mish_forwardPKfPfi)
        /*0110*/ 	.word	0x0000000e


	//----- nvinfo : EIATTR_FRAME_SIZE
	.align		4
.L_45:
        /*0114*/ 	.byte	0x04, 0x11
        /*0116*/ 	.short	(.L_47 - .L_46)
	.align		4
.L_46:
        /*0118*/ 	.word	index@(_Z12mish_forwardPKfPfi)
        /*011c*/ 	.word	0x00000000


	//----- nvinfo : EIATTR_REGCOUNT
	.align		4
.L_47:
        /*0120*/ 	.byte	0x04, 0x2f
        /*0122*/ 	.short	(.L_49 - .L_48)
	.align		4
.L_48:
        /*0124*/ 	.word	index@(_Z13mish_backwardPKfS0_Pfi)
        /*0128*/ 	.word	0x00000010


	//----- nvinfo : EIATTR_FRAME_SIZE
	.align		4
.L_49:
        /*012c*/ 	.byte	0x04, 0x11
        /*012e*/ 	.short	(.L_51 - .L_50)
	.align		4
.L_50:
        /*0130*/ 	.word	index@($__internal_0_$__cuda_sm3x_div_rn_noftz_f32_slowpath)
        /*0134*/ 	.word	0x00000000


	//----- nvinfo : EIATTR_FRAME_SIZE
	.align		4
.L_51:
        /*0138*/ 	.byte	0x04, 0x11
        /*013a*/ 	.short	(.L_53 - .L_52)
	.align		4
.L_52:
        /*013c*/ 	.word	index@(_Z13mish_backwardPKfS0_Pfi)
        /*0140*/ 	.word	0x00000000


	//----- nvinfo : EIATTR_REGCOUNT
	.align		4
.L_53:
        /*0144*/ 	.byte	0x04, 0x2f
        /*0146*/ 	.short	(.L_55 - .L_54)
	.align		4
.L_54:
        /*0148*/ 	.word	index@(_Z12relu_inplacePfi)
        /*014c*/ 	.word	0x00000008


	//----- nvinfo : EIATTR_FRAME_SIZE
	.align		4
.L_55:
        /*0150*/ 	.byte	0x04, 0x11
        /*0152*/ 	.short	(.L_57 - .L_56)
	.align		4
.L_56:
        /*0154*/ 	.word	index@(_Z12relu_inplacePfi)
        /*0158*/ 	.word	0x00000000


	//----- nvinfo : EIATTR_MIN_STACK_SIZE
	.align		4
.L_57:
        /*015c*/ 	.byte	0x04, 0x12
        /*015e*/ 	.short	(.L_59 - .L_58)
	.align		4
.L_58:
        /*0160*/ 	.word	index@(_Z12relu_inplacePfi)
        /*0164*/ 	.word	0x00000000


	//----- nvinfo : EIATTR_MIN_STACK_SIZE
	.align		4
.L_59:
        /*0168*/ 	.byte	0x04, 0x12
        /*016a*/ 	.short	(.L_61 - .L_60)
	.align		4
.L_60:
        /*016c*/ 	.word	index@(_Z13mish_backwardPKfS0_Pfi)
        /*0170*/ 	.word	0x00000000


	//----- nvinfo : EIATTR_MIN_STACK_SIZE
	.align		4
.L_61:
        /*0174*/ 	.byte	0x04, 0x12
        /*0176*/ 	.short	(.L_63 - .L_62)
	.align		4
.L_62:
        /*0178*/ 	.word	index@(_Z12mish_forwardPKfPfi)
        /*017c*/ 	.word	0x00000000


	//----- nvinfo : EIATTR_MIN_STACK_SIZE
	.align		4
.L_63:
        /*0180*/ 	.byte	0x04, 0x12
        /*0182*/ 	.short	(.L_65 - .L_64)
	.align		4
.L_64:
        /*0184*/ 	.word	index@(_Z14swish_backwardPKfS0_Pfif)
        /*0188*/ 	.word	0x00000000


	//----- nvinfo : EIATTR_MIN_STACK_SIZE
	.align		4
.L_65:
        /*018c*/ 	.byte	0x04, 0x12
        /*018e*/ 	.short	(.L_67 - .L_66)
	.align		4
.L_66:
        /*0190*/ 	.word	index@(_Z13swish_forwardPKfPfif)
        /*0194*/ 	.word	0x00000000


	//----- nvinfo : EIATTR_MIN_STACK_SIZE
	.align		4
.L_67:
        /*0198*/ 	.byte	0x04, 0x12
        /*019a*/ 	.short	(.L_69 - .L_68)
	.align		4
.L_68:
        /*019c*/ 	.word	index@(_Z20gelu_backward_approxPKfS0_Pfi)
        /*01a0*/ 	.word	0x00000000


	//----- nvinfo : EIATTR_MIN_STACK_SIZE
	.align		4
.L_69:
        /*01a4*/ 	.byte	0x04, 0x12
        /*01a6*/ 	.short	(.L_71 - .L_70)
	.align		4
.L_70:
        /*01a8*/ 	.word	index@(_Z19gelu_forward_approxPKfPfi)
        /*01ac*/ 	.word	0x00000000


	//----- nvinfo : EIATTR_MIN_STACK_SIZE
	.align		4
.L_71:
        /*01b0*/ 	.byte	0x04, 0x12
        /*01b2*/ 	.short	(.L_73 - .L_72)
	.align		4
.L_72:
        /*01b4*/ 	.word	index@(_Z12elu_backwardPKfS0_S0_Pfif)
        /*01b8*/ 	.word	0x00000000


	//----- nvinfo : EIATTR_MIN_STACK_SIZE
	.align		4
.L_73:
        /*01bc*/ 	.byte	0x04, 0x12
        /*01be*/ 	.short	(.L_75 - .L_74)
	.align		4
.L_74:
        /*01c0*/ 	.word	index@(_Z11elu_forwardPKfPfif)
        /*01c4*/ 	.word	0x00000000


	//----- nvinfo : EIATTR_MIN_STACK_SIZE
	.align		4
.L_75:
        /*01c8*/ 	.byte	0x04, 0x12
        /*01ca*/ 	.short	(.L_77 - .L_76)
	.align		4
.L_76:
        /*01cc*/ 	.word	index@(_Z19leaky_relu_backwardPKfS0_Pfif)
        /*01d0*/ 	.word	0x00000000


	//----- nvinfo : EIATTR_MIN_STACK_SIZE
	.align		4
.L_77:
        /*01d4*/ 	.byte	0x04, 0x12
        /*01d6*/ 	.short	(.L_79 - .L_78)
	.align		4
.L_78:
        /*01d8*/ 	.word	index@(_Z18leaky_relu_forwardPKfPfif)
        /*01dc*/ 	.word	0x00000000


	//----- nvinfo : EIATTR_MIN_STACK_SIZE
	.align		4
.L_79:
        /*01e0*/ 	.byte	0x04, 0x12
        /*01e2*/ 	.short	(.L_81 - .L_80)
	.align		4
.L_80:
        /*01e4*/ 	.word	index@(_Z13relu_backwardPKfS0_Pfi)
        /*01e8*/ 	.word	0x00000000


	//----- nvinfo : EIATTR_MIN_STACK_SIZE
	.align		4
.L_81:
        /*01ec*/ 	.byte	0x04, 0x12
        /*01ee*/ 	.short	(.L_83 - .L_82)
	.align		4
.L_82:
        /*01f0*/ 	.word	index@(_Z12relu_forwardPKfPfi)
        /*01f4*/ 	.word	0x00000000
.L_83:


//--------------------- .nv.compat                --------------------------
	.section	.nv.compat,"",@"SHT_CUDA_COMPAT_INFO"
	.align	4
        /*0000*/ 	.byte	0x02, 0x09, 0x00, 0x00, 0x02, 0x02, 0x01, 0x00, 0x02, 0x05, 0x05, 0x00, 0x03, 0x07, 0x01, 0x01
        /*0010*/ 	.byte	0x02, 0x03, 0x00, 0x00, 0x02, 0x06, 0x01, 0x00, 0x04, 0x0b, 0x08, 0x00, 0x01, 0x00, 0x00, 0x00
        /*0020*/ 	.byte	0x00, 0x00, 0x00, 0x00


//--------------------- .nv.info._Z12relu_inplacePfi --------------------------
	.section	.nv.info._Z12relu_inplacePfi,"",@"SHT_CUDA_INFO"
	.sectionflags	@""
	.align	4


	//----- nvinfo : EIATTR_CUDA_API_VERSION
	.align		4
        /*0000*/ 	.byte	0x04, 0x37
        /*0002*/ 	.short	(.L_85 - .L_84)
.L_84:
        /*0004*/ 	.word	0x00000082


	//----- nvinfo : EIATTR_KPARAM_INFO
	.align		4
.L_85:
        /*0008*/ 	.byte	0x04, 0x17
        /*000a*/ 	.short	(.L_87 - .L_86)
.L_86:
        /*000c*/ 	.word	0x00000000
        /*0010*/ 	.short	0x0001
        /*0012*/ 	.short	0x0008
        /*0014*/ 	.byte	0x00, 0xf0, 0x11, 0x00


	//----- nvinfo : EIATTR_KPARAM_INFO
	.align		4
.L_87:
        /*0018*/ 	.byte	0x04, 0x17
        /*001a*/ 	.short	(.L_89 - .L_88)
.L_88:
        /*001c*/ 	.word	0x00000000
        /*0020*/ 	.short	0x0000
        /*0022*/ 	.short	0x0000
        /*0024*/ 	.byte	0x00, 0xf5, 0x21, 0x00


	//----- nvinfo : EIATTR_SPARSE_MMA_MASK
	.align		4
.L_89:
        /*0028*/ 	.byte	0x03, 0x50
        /*002a*/ 	.short	0x0000


	//----- nvinfo : EIATTR_MAXREG_COUNT
	.align		4
        /*002c*/ 	.byte	0x03, 0x1b
        /*002e*/ 	.short	0x00ff


	//----- nvinfo : EIATTR_MERCURY_ISA_VERSION
	.align		4
        /*0030*/ 	.byte	0x03, 0x5f
        /*0032*/ 	.short	0x0101


	//----- nvinfo : EIATTR_VRC_CTA_INIT_COUNT
	.align		4
        /*0034*/ 	.byte	0x02, 0x4a
	.zero		1
	.zero		1


	//----- nvinfo : EIATTR_EXIT_INSTR_OFFSETS
	.align		4
        /*0038*/ 	.byte	0x04, 0x1c
        /*003a*/ 	.short	(.L_91 - .L_90)


	//   ....[0]....
.L_90:
        /*003c*/ 	.word	0x00000070


	//   ....[1]....
        /*0040*/ 	.word	0x000000e0


	//----- nvinfo : EIATTR_CBANK_PARAM_SIZE
	.align		4
.L_91:
        /*0044*/ 	.byte	0x03, 0x19
        /*0046*/ 	.short	0x000c


	//----- nvinfo : EIATTR_PARAM_CBANK
	.align		4
        /*0048*/ 	.byte	0x04, 0x0a
        /*004a*/ 	.short	(.L_93 - .L_92)
	.align		4
.L_92:
        /*004c*/ 	.word	index@(.nv.constant0._Z12relu_inplacePfi)
        /*0050*/ 	.short	0x0380
        /*0052*/ 	.short	0x000c


	//----- nvinfo : EIATTR_SW_WAR
	.align		4
.L_93:
        /*0054*/ 	.byte	0x04, 0x36
        /*0056*/ 	.short	(.L_95 - .L_94)
.L_94:
        /*0058*/ 	.word	0x00000008
.L_95:


//--------------------- .nv.info._Z13mish_backwardPKfS0_Pfi --------------------------
	.section	.nv.info._Z13mish_backwardPKfS0_Pfi,"",@"SHT_CUDA_INFO"
	.sectionflags	@""
	.align	4


	//----- nvinfo : EIATTR_CUDA_API_VERSION
	.align		4
        /*0000*/ 	.byte	0x04, 0x37
        /*0002*/ 	.short	(.L_97 - .L_96)
.L_96:
        /*0004*/ 	.word	0x00000082


	//----- nvinfo : EIATTR_KPARAM_INFO
	.align		4
.L_97:
        /*0008*/ 	.byte	0x04, 0x17
        /*000a*/ 	.short	(.L_99 - .L_98)
.L_98:
        /*000c*/ 	.word	0x00000000
        /*0010*/ 	.short	0x0003
        /*0012*/ 	.short	0x0018
        /*0014*/ 	.byte	0x00, 0xf0, 0x11, 0x00


	//----- nvinfo : EIATTR_KPARAM_INFO
	.align		4
.L_99:
        /*0018*/ 	.byte	0x04, 0x17
        /*001a*/ 	.short	(.L_101 - .L_100)
.L_100:
        /*001c*/ 	.word	0x00000000
        /*0020*/ 	.short	0x0002
        /*0022*/ 	.short	0x0010
        /*0024*/ 	.byte	0x00, 0xf5, 0x21, 0x00


	//----- nvinfo : EIATTR_KPARAM_INFO
	.align		4
.L_101:
        /*0028*/ 	.byte	0x04, 0x17
        /*002a*/ 	.short	(.L_103 - .L_102)
.L_102:
        /*002c*/ 	.word	0x00000000
        /*0030*/ 	.short	0x0001
        /*0032*/ 	.short	0x0008
        /*0034*/ 	.byte	0x00, 0xf5, 0x21, 0x00


	//----- nvinfo : EIATTR_KPARAM_INFO
	.align		4
.L_103:
        /*0038*/ 	.byte	0x04, 0x17
        /*003a*/ 	.short	(.L_105 - .L_104)
.L_104:
        /*003c*/ 	.word	0x00000000
        /*0040*/ 	.short	0x0000
        /*0042*/ 	.short	0x0000
        /*0044*/ 	.byte	0x00, 0xf5, 0x21, 0x00


	//----- nvinfo : EIATTR_SPARSE_MMA_MASK
	.align		4
.L_105:
        /*0048*/ 	.byte	0x03, 0x50
        /*004a*/ 	.short	0x0000


	//----- nvinfo : EIATTR_MAXREG_COUNT
	.align		4
        /*004c*/ 	.byte	0x03, 0x1b
        /*004e*/ 	.short	0x00ff


	//----- nvinfo : EIATTR_MERCURY_ISA_VERSION
	.align		4
        /*0050*/ 	.byte	0x03, 0x5f
        /*0052*/ 	.short	0x0101


	//----- nvinfo : EIATTR_VRC_CTA_INIT_COUNT
	.align		4
        /*0054*/ 	.byte	0x02, 0x4a
	.zero		1
	.zero		1


	//----- nvinfo : EIATTR_EXIT_INSTR_OFFSETS
	.align		4
        /*0058*/ 	.byte	0x04, 0x1c
        /*005a*/ 	.short	(.L_107 - .L_106)


	//   ....[0]....
.L_106:
        /*005c*/ 	.word	0x00000070


	//   ....[1]....
        /*0060*/ 	.word	0x00000340


	//----- nvinfo : EIATTR_CRS_STACK_SIZE
	.align		4
.L_107:
        /*0064*/ 	.byte	0x04, 0x1e
        /*0066*/ 	.short	(.L_109 - .L_108)
.L_108:
        /*0068*/ 	.word	0x00000000


	//----- nvinfo : EIATTR_CBANK_PARAM_SIZE
	.align		4
.L_109:
        /*006c*/ 	.byte	0x03, 0x19
        /*006e*/ 	.short	0x001c


	//----- nvinfo : EIATTR_PARAM_CBANK
	.align		4
        /*0070*/ 	.byte	0x04, 0x0a
        /*0072*/ 	.short	(.L_111 - .L_110)
	.align		4
.L_110:
        /*0074*/ 	.word	index@(.nv.constant0._Z13mish_backwardPKfS0_Pfi)
        /*0078*/ 	.short	0x0380
        /*007a*/ 	.short	0x001c


	//----- nvinfo : EIATTR_SW_WAR
	.align		4
.L_111:
        /*007c*/ 	.byte	0x04, 0x36
        /*007e*/ 	.short	(.L_113 - .L_112)
.L_112:
        /*0080*/ 	.word	0x00000008
.L_113:


//--------------------- .nv.info._Z12mish_forwardPKfPfi --------------------------
	.section	.nv.info._Z12mish_forwardPKfPfi,"",@"SHT_CUDA_INFO"
	.sectionflags	@""
	.align	4


	//----- nvinfo : EIATTR_CUDA_API_VERSION
	.align		4
        /*0000*/ 	.byte	0x04, 0x37
        /*0002*/ 	.short	(.L_115 - .L_114)
.L_114:
        /*0004*/ 	.word	0x00000082


	//----- nvinfo : EIATTR_KPARAM_INFO
	.align		4
.L_115:
        /*0008*/ 	.byte	0x04, 0x17
        /*000a*/ 	.short	(.L_117 - .L_116)
.L_116:
        /*000c*/ 	.word	0x00000000
        /*0010*/ 	.short	0x0002
        /*0012*/ 	.short	0x0010
        /*0014*/ 	.byte	0x00, 0xf0, 0x11, 0x00


	//----- nvinfo : EIATTR_KPARAM_INFO
	.align		4
.L_117:
        /*0018*/ 	.byte	0x04, 0x17
        /*001a*/ 	.short	(.L_119 - .L_118)
.L_118:
        /*001c*/ 	.word	0x00000000
        /*0020*/ 	.short	0x0001
        /*0022*/ 	.short	0x0008
        /*0024*/ 	.byte	0x00, 0xf5, 0x21, 0x00


	//----- nvinfo : EIATTR_KPARAM_INFO
	.align		4
.L_119:
        /*0028*/ 	.byte	0x04, 0x17
        /*002a*/ 	.short	(.L_121 - .L_120)
.L_120:
        /*002c*/ 	.word	0x00000000
        /*0030*/ 	.short	0x0000
        /*0032*/ 	.short	0x0000
        /*0034*/ 	.byte	0x00, 0xf5, 0x21, 0x00


	//----- nvinfo : EIATTR_SPARSE_MMA_MASK
	.align		4
.L_121:
        /*0038*/ 	.byte	0x03, 0x50
        /*003a*/ 	.short	0x0000


	//----- nvinfo : EIATTR_MAXREG_COUNT
	.align		4
        /*003c*/ 	.byte	0x03, 0x1b
        /*003e*/ 	.short	0x00ff


	//----- nvinfo : EIATTR_MERCURY_ISA_VERSION
	.align		4
        /*0040*/ 	.byte	0x03, 0x5f
        /*0042*/ 	.short	0x0101


	//----- nvinfo : EIATTR_VRC_CTA_INIT_COUNT
	.align		4
        /*0044*/ 	.byte	0x02, 0x4a
	.zero		1
	.zero		1


	//----- nvinfo : EIATTR_EXIT_INSTR_OFFSETS
	.align		4
        /*0048*/ 	.byte	0x04, 0x1c
        /*004a*/ 	.short	(.L_123 - .L_122)


	//   ....[0]....
.L_122:
        /*004c*/ 	.word	0x00000070


	//   ....[1]....
        /*0050*/ 	.word	0x00000450


	//----- nvinfo : EIATTR_CBANK_PARAM_SIZE
	.align		4
.L_123:
        /*0054*/ 	.byte	0x03, 0x19
        /*0056*/ 	.short	0x0014


	//----- nvinfo : EIATTR_PARAM_CBANK
	.align		4
        /*0058*/ 	.byte	0x04, 0x0a
        /*005a*/ 	.short	(.L_125 - .L_124)
	.align		4
.L_124:
        /*005c*/ 	.word	index@(.nv.constant0._Z12mish_forwardPKfPfi)
        /*0060*/ 	.short	0x0380
        /*0062*/ 	.short	0x0014


	//----- nvinfo : EIATTR_SW_WAR
	.align		4
.L_125:
        /*0064*/ 	.byte	0x04, 0x36
        /*0066*/ 	.short	(.L_127 - .L_126)
.L_126:
        /*0068*/ 	.word	0x00000008
.L_127:


//--------------------- .nv.info._Z14swish_backwardPKfS0_Pfif --------------------------
	.section	.nv.info._Z14swish_backwardPKfS0_Pfif,"",@"SHT_CUDA_INFO"
	.sectionflags	@""
	.align	4


	//----- nvinfo : EIATTR_CUDA_API_VERSION
	.align		4
        /*0000*/ 	.byte	0x04, 0x37
        /*0002*/ 	.short	(.L_129 - .L_128)
.L_128:
        /*0004*/ 	.word	0x00000082


	//----- nvinfo : EIATTR_KPARAM_INFO
	.align		4
.L_129:
        /*0008*/ 	.byte	0x04, 0x17
        /*000a*/ 	.short	(.L_131 - .L_130)
.L_130:
        /*000c*/ 	.word	0x00000000
        /*0010*/ 	.short	0x0004
        /*0012*/ 	.short	0x001c
        /*0014*/ 	.byte	0x00, 0xf0, 0x11, 0x00


	//----- nvinfo : EIATTR_KPARAM_INFO
	.align		4
.L_131:
        /*0018*/ 	.byte	0x04, 0x17
        /*001a*/ 	.short	(.L_133 - .L_132)
.L_132:
        /*001c*/ 	.word	0x00000000
        /*0020*/ 	.short	0x0003
        /*0022*/ 	.short	0x0018
        /*0024*/ 	.byte	0x00, 0xf0, 0x11, 0x00


	//----- nvinfo : EIATTR_KPARAM_INFO
	.align		4
.L_133:
        /*0028*/ 	.byte	0x04, 0x17
        /*002a*/ 	.short	(.L_135 - .L_134)
.L_134:
        /*002c*/ 	.word	0x00000000
        /*0030*/ 	.short	0x0002
        /*0032*/ 	.short	0x0010
        /*0034*/ 	.byte	0x00, 0xf5, 0x21, 0x00


	//----- nvinfo : EIATTR_KPARAM_INFO
	.align		4
.L_135:
        /*0038*/ 	.byte	0x04, 0x17
        /*003a*/ 	.short	(.L_137 - .L_136)
.L_136:
        /*003c*/ 	.word	0x00000000
        /*0040*/ 	.short	0x0001
        /*0042*/ 	.short	0x0008
        /*0044*/ 	.byte	0x00, 0xf5, 0x21, 0x00


	//----- nvinfo : EIATTR_KPARAM_INFO
	.align		4
.L_137:
        /*0048*/ 	.byte	0x04, 0x17
        /*004a*/ 	.short	(.L_139 - .L_138)
.L_138:
        /*004c*/ 	.word	0x00000000
        /*0050*/ 	.short	0x0000
        /*0052*/ 	.short	0x0000
        /*0054*/ 	.byte	0x00, 0xf5, 0x21, 0x00


	//----- nvinfo : EIATTR_SPARSE_MMA_MASK
	.align		4
.L_139:
        /*0058*/ 	.byte	0x03, 0x50
        /*005a*/ 	.short	0x0000


	//----- nvinfo : EIATTR_MAXREG_COUNT
	.align		4
        /*005c*/ 	.byte	0x03, 0x1b
        /*005e*/ 	.short	0x00ff


	//----- nvinfo : EIATTR_MERCURY_ISA_VERSION
	.align		4
        /*0060*/ 	.byte	0x03, 0x5f
        /*0062*/ 	.short	0x0101


	//----- nvinfo : EIATTR_VRC_CTA_INIT_COUNT
	.align		4
        /*0064*/ 	.byte	0x02, 0x4a
	.zero		1
	.zero		1


	//----- nvinfo : EIATTR_EXIT_INSTR_OFFSETS
	.align		4
        /*0068*/ 	.byte	0x04, 0x1c
        /*006a*/ 	.short	(.L_141 - .L_140)


	//   ....[0]....
.L_140:
        /*006c*/ 	.word	0x00000070


	//   ....[1]....
        /*0070*/ 	.word	0x00000310


	//----- nvinfo : EIATTR_CRS_STACK_SIZE
	.align		4
.L_141:
        /*0074*/ 	.byte	0x04, 0x1e
        /*0076*/ 	.short	(.L_143 - .L_142)
.L_142:
        /*0078*/ 	.word	0x00000000


	//----- nvinfo : EIATTR_CBANK_PARAM_SIZE
	.align		4
.L_143:
        /*007c*/ 	.byte	0x03, 0x19
        /*007e*/ 	.short	0x0020


	//----- nvinfo : EIATTR_PARAM_CBANK
	.align		4
        /*0080*/ 	.byte	0x04, 0x0a
        /*0082*/ 	.short	(.L_145 - .L_144)
	.align		4
.L_144:
        /*0084*/ 	.word	index@(.nv.constant0._Z14swish_backwardPKfS0_Pfif)
        /*0088*/ 	.short	0x0380
        /*008a*/ 	.short	0x0020


	//----- nvinfo : EIATTR_SW_WAR
	.align		4
.L_145:
        /*008c*/ 	.byte	0x04, 0x36
        /*008e*/ 	.short	(.L_147 - .L_146)
.L_146:
        /*0090*/ 	.word	0x00000008
.L_147:


//--------------------- .nv.info._Z13swish_forwardPKfPfif --------------------------
	.section	.nv.info._Z13swish_forwardPKfPfif,"",@"SHT_CUDA_INFO"
	.sectionflags	@""
	.align	4


	//----- nvinfo : EIATTR_CUDA_API_VERSION
	.align		4
        /*0000*/ 	.byte	0x04, 0x37
        /*0002*/ 	.short	(.L_149 - .L_148)
.L_148:
        /*0004*/ 	.word	0x00000082


	//----- nvinfo : EIATTR_KPARAM_INFO
	.align		4
.L_149:
        /*0008*/ 	.byte	0x04, 0x17
        /*000a*/ 	.short	(.L_151 - .L_150)
.L_150:
        /*000c*/ 	.word	0x00000000
        /*0010*/ 	.short	0x0003
        /*0012*/ 	.short	0x0014
        /*0014*/ 	.byte	0x00, 0xf0, 0x11, 0x00


	//----- nvinfo : EIATTR_KPARAM_INFO
	.align		4
.L_151:
        /*0018*/ 	.byte	0x04, 0x17
        /*001a*/ 	.short	(.L_153 - .L_152)
.L_152:
        /*001c*/ 	.word	0x00000000
        /*0020*/ 	.short	0x0002
        /*0022*/ 	.short	0x0010
        /*0024*/ 	.byte	0x00, 0xf0, 0x11, 0x00


	//----- nvinfo : EIATTR_KPARAM_INFO
	.align		4
.L_153:
        /*0028*/ 	.byte	0x04, 0x17
        /*002a*/ 	.short	(.L_155 - .L_154)
.L_154:
        /*002c*/ 	.word	0x00000000
        /*0030*/ 	.short	0x0001
        /*0032*/ 	.short	0x0008
        /*0034*/ 	.byte	0x00, 0xf5, 0x21, 0x00


	//----- nvinfo : EIATTR_KPARAM_INFO
	.align		4
.L_155:
        /*0038*/ 	.byte	0x04, 0x17
        /*003a*/ 	.short	(.L_157 - .L_156)
.L_156:
        /*003c*/ 	.word	0x00000000
        /*0040*/ 	.short	0x0000
        /*0042*/ 	.short	0x0000
        /*0044*/ 	.byte	0x00, 0xf5, 0x21, 0x00


	//----- nvinfo : EIATTR_SPARSE_MMA_MASK
	.align		4
.L_157:
        /*0048*/ 	.byte	0x03, 0x50
        /*004a*/ 	.short	0x0000


	//----- nvinfo : EIATTR_MAXREG_COUNT
	.align		4
        /*004c*/ 	.byte	0x03, 0x1b
        /*004e*/ 	.short	0x00ff


	//----- nvinfo : EIATTR_MERCURY_ISA_VERSION
	.align		4
        /*0050*/ 	.byte	0x03, 0x5f
        /*0052*/ 	.short	0x0101


	//----- nvinfo : EIATTR_VRC_CTA_INIT_COUNT
	.align		4
        /*0054*/ 	.byte	0x02, 0x4a
	.zero		1
	.zero		1


	//----- nvinfo : EIATTR_EXIT_INSTR_OFFSETS
	.align		4
        /*0058*/ 	.byte	0x04, 0x1c
        /*005a*/ 	.short	(.L_159 - .L_158)


	//   ....[0]....
.L_158:
        /*005c*/ 	.word	0x00000070


	//   ....[1]....
        /*0060*/ 	.word	0x00000290


	//----- nvinfo : EIATTR_CRS_STACK_SIZE
	.align		4
.L_159:
        /*0064*/ 	.byte	0x04, 0x1e
        /*0066*/ 	.short	(.L_161 - .L_160)
.L_160:
        /*0068*/ 	.word	0x00000000


	//----- nvinfo : EIATTR_CBANK_PARAM_SIZE
	.align		4
.L_161:
        /*006c*/ 	.byte	0x03, 0x19
        /*006e*/ 	.short	0x0018


	//----- nvinfo : EIATTR_PARAM_CBANK
	.align		4
        /*0070*/ 	.byte	0x04, 0x0a
        /*0072*/ 	.short	(.L_163 - .L_162)
	.align		4
.L_162:
        /*0074*/ 	.word	index@(.nv.constant0._Z13swish_forwardPKfPfif)
        /*0078*/ 	.short	0x0380
        /*007a*/ 	.short	0x0018


	//----- nvinfo : EIATTR_SW_WAR
	.align		4
.L_163:
        /*007c*/ 	.byte	0x04, 0x36
        /*007e*/ 	.short	(.L_165 - .L_164)
.L_164:
        /*0080*/ 	.word	0x00000008
.L_165:


//--------------------- .nv.info._Z20gelu_backward_approxPKfS0_Pfi --------------------------
	.section	.nv.info._Z20gelu_backward_approxPKfS0_Pfi,"",@"SHT_CUDA_INFO"
	.sectionflags	@""
	.align	4


	//----- nvinfo : EIATTR_CUDA_API_VERSION
	.align		4
        /*0000*/ 	.byte	0x04, 0x37
        /*0002*/ 	.short	(.L_167 - .L_166)
.L_166:
        /*0004*/ 	.word	0x00000082


	//----- nvinfo : EIATTR_KPARAM_INFO
	.align		4
.L_167:
        /*0008*/ 	.byte	0x04, 0x17
        /*000a*/ 	.short	(.L_169 - .L_168)
.L_168:
        /*000c*/ 	.word	0x00000000
        /*0010*/ 	.short	0x0003
        /*0012*/ 	.short	0x0018
        /*0014*/ 	.byte	0x00, 0xf0, 0x11, 0x00


	//----- nvinfo : EIATTR_KPARAM_INFO
	.align		4
.L_169:
        /*0018*/ 	.byte	0x04, 0x17
        /*001a*/ 	.short	(.L_171 - .L_170)
.L_170:
        /*001c*/ 	.word	0x00000000
        /*0020*/ 	.short	0x0002
        /*0022*/ 	.short	0x0010
        /*0024*/ 	.byte	0x00, 0xf5, 0x21, 0x00


	//----- nvinfo : EIATTR_KPARAM_INFO
	.align		4
.L_171:
        /*0028*/ 	.byte	0x04, 0x17
        /*002a*/ 	.short	(.L_173 - .L_172)
.L_172:
        /*002c*/ 	.word	0x00000000
        /*0030*/ 	.short	0x0001
        /*0032*/ 	.short	0x0008
        /*0034*/ 	.byte	0x00, 0xf5, 0x21, 0x00


	//----- nvinfo : EIATTR_KPARAM_INFO
	.align		4
.L_173:
        /*0038*/ 	.byte	0x04, 0x17
        /*003a*/ 	.short	(.L_175 - .L_174)
.L_174:
        /*003c*/ 	.word	0x00000000
        /*0040*/ 	.short	0x0000
        /*0042*/ 	.short	0x0000
        /*0044*/ 	.byte	0x00, 0xf5, 0x21, 0x00


	//----- nvinfo : EIATTR_SPARSE_MMA_MASK
	.align		4
.L_175:
        /*0048*/ 	.byte	0x03, 0x50
        /*004a*/ 	.short	0x0000


	//----- nvinfo : EIATTR_MAXREG_COUNT
	.align		4
        /*004c*/ 	.byte	0x03, 0x1b
        /*004e*/ 	.short	0x00ff


	//----- nvinfo : EIATTR_MERCURY_ISA_VERSION
	.align		4
        /*0050*/ 	.byte	0x03, 0x5f
        /*0052*/ 	.short	0x0101


	//----- nvinfo : EIATTR_VRC_CTA_INIT_COUNT
	.align		4
        /*0054*/ 	.byte	0x02, 0x4a
	.zero		1
	.zero		1


	//----- nvinfo : EIATTR_EXIT_INSTR_OFFSETS
	.align		4
        /*0058*/ 	.byte	0x04, 0x1c
        /*005a*/ 	.short	(.L_177 - .L_176)


	//   ....[0]....
.L_176:
        /*005c*/ 	.word	0x00000070


	//   ....[1]....
        /*0060*/ 	.word	0x00000300


	//----- nvinfo : EIATTR_CBANK_PARAM_SIZE
	.align		4
.L_177:
        /*0064*/ 	.byte	0x03, 0x19
        /*0066*/ 	.short	0x001c


	//----- nvinfo : EIATTR_PARAM_CBANK
	.align		4
        /*0068*/ 	.byte	0x04, 0x0a
        /*006a*/ 	.short	(.L_179 - .L_178)
	.align		4
.L_178:
        /*006c*/ 	.word	index@(.nv.constant0._Z20gelu_backward_approxPKfS0_Pfi)
        /*0070*/ 	.short	0x0380
        /*0072*/ 	.short	0x001c


	//----- nvinfo : EIATTR_SW_WAR
	.align		4
.L_179:
        /*0074*/ 	.byte	0x04, 0x36
        /*0076*/ 	.short	(.L_181 - .L_180)
.L_180:
        /*0078*/ 	.word	0x00000008
.L_181:


//--------------------- .nv.info._Z19gelu_forward_approxPKfPfi --------------------------
	.section	.nv.info._Z19gelu_forward_approxPKfPfi,"",@"SHT_CUDA_INFO"
	.sectionflags	@""
	.align	4


	//----- nvinfo : EIATTR_CUDA_API_VERSION
	.align		4
        /*0000*/ 	.byte	0x04, 0x37
        /*0002*/ 	.short	(.L_183 - .L_182)
.L_182:
        /*0004*/ 	.word	0x00000082


	//----- nvinfo : EIATTR_KPARAM_INFO
	.align		4
.L_183:
        /*0008*/ 	.byte	0x04, 0x17
        /*000a*/ 	.short	(.L_185 - .L_184)
.L_184:
        /*000c*/ 	.word	0x00000000
        /*0010*/ 	.short	0x0002
        /*0012*/ 	.short	0x0010
        /*0014*/ 	.byte	0x00, 0xf0, 0x11, 0x00


	//----- nvinfo : EIATTR_KPARAM_INFO
	.align		4
.L_185:
        /*0018*/ 	.byte	0x04, 0x17
        /*001a*/ 	.short	(.L_187 - .L_186)
.L_186:
        /*001c*/ 	.word	0x00000000
        /*0020*/ 	.short	0x0001
        /*0022*/ 	.short	0x0008
        /*0024*/ 	.byte	0x00, 0xf5, 0x21, 0x00


	//----- nvinfo : EIATTR_KPARAM_INFO
	.align		4
.L_187:
        /*0028*/ 	.byte	0x04, 0x17
        /*002a*/ 	.short	(.L_189 - .L_188)
.L_188:
        /*002c*/ 	.word	0x00000000
        /*0030*/ 	.short	0x0000
        /*0032*/ 	.short	0x0000
        /*0034*/ 	.byte	0x00, 0xf5, 0x21, 0x00


	//----- nvinfo : EIATTR_SPARSE_MMA_MASK
	.align		4
.L_189:
        /*0038*/ 	.byte	0x03, 0x50
        /*003a*/ 	.short	0x0000


	//----- nvinfo : EIATTR_MAXREG_COUNT
	.align		4
        /*003c*/ 	.byte	0x03, 0x1b
        /*003e*/ 	.short	0x00ff


	//----- nvinfo : EIATTR_MERCURY_ISA_VERSION
	.align		4
        /*0040*/ 	.byte	0x03, 0x5f
        /*0042*/ 	.short	0x0101


	//----- nvinfo : EIATTR_VRC_CTA_INIT_COUNT
	.align		4
        /*0044*/ 	.byte	0x02, 0x4a
	.zero		1
	.zero		1


	//----- nvinfo : EIATTR_EXIT_INSTR_OFFSETS
	.align		4
        /*0048*/ 	.byte	0x04, 0x1c
        /*004a*/ 	.short	(.L_191 - .L_190)


	//   ....[0]....
.L_190:
        /*004c*/ 	.word	0x00000070


	//   ....[1]....
        /*0050*/ 	.word	0x00000270


	//----- nvinfo : EIATTR_CBANK_PARAM_SIZE
	.align		4
.L_191:
        /*0054*/ 	.byte	0x03, 0x19
        /*0056*/ 	.short	0x0014


	//----- nvinfo : EIATTR_PARAM_CBANK
	.align		4
        /*0058*/ 	.byte	0x04, 0x0a
        /*005a*/ 	.short	(.L_193 - .L_192)
	.align		4
.L_192:
        /*005c*/ 	.word	index@(.nv.constant0._Z19gelu_forward_approxPKfPfi)
        /*0060*/ 	.short	0x0380
        /*0062*/ 	.short	0x0014


	//----- nvinfo : EIATTR_SW_WAR
	.align		4
.L_193:
        /*0064*/ 	.byte	0x04, 0x36
        /*0066*/ 	.short	(.L_195 - .L_194)
.L_194:
        /*0068*/ 	.word	0x00000008
.L_195:


//--------------------- .nv.info._Z12elu_backwardPKfS0_S0_Pfif --------------------------
	.section	.nv.info._Z12elu_backwardPKfS0_S0_Pfif,"",@"SHT_CUDA_INFO"
	.sectionflags	@""
	.align	4


	//----- nvinfo : EIATTR_CUDA_API_VERSION
	.align		4
        /*0000*/ 	.byte	0x04, 0x37
        /*0002*/ 	.short	(.L_197 - .L_196)
.L_196:
        /*0004*/ 	.word	0x00000082


	//----- nvinfo : EIATTR_KPARAM_INFO
	.align		4
.L_197:
        /*0008*/ 	.byte	0x04, 0x17
        /*000a*/ 	.short	(.L_199 - .L_198)
.L_198:
        /*000c*/ 	.word	0x00000000
        /*0010*/ 	.short	0x0005
        /*0012*/ 	.short	0x0024
        /*0014*/ 	.byte	0x00, 0xf0, 0x11, 0x00


	//----- nvinfo : EIATTR_KPARAM_INFO
	.align		4
.L_199:
        /*0018*/ 	.byte	0x04, 0x17
        /*001a*/ 	.short	(.L_201 - .L_200)
.L_200:
        /*001c*/ 	.word	0x00000000
        /*0020*/ 	.short	0x0004
        /*0022*/ 	.short	0x0020
        /*0024*/ 	.byte	0x00, 0xf0, 0x11, 0x00


	//----- nvinfo : EIATTR_KPARAM_INFO
	.align		4
.L_201:
        /*0028*/ 	.byte	0x04, 0x17
        /*002a*/ 	.short	(.L_203 - .L_202)
.L_202:
        /*002c*/ 	.word	0x00000000
        /*0030*/ 	.short	0x0003
        /*0032*/ 	.short	0x0018
        /*0034*/ 	.byte	0x00, 0xf5, 0x21, 0x00


	//----- nvinfo : EIATTR_KPARAM_INFO
	.align		4
.L_203:
        /*0038*/ 	.byte	0x04, 0x17
        /*003a*/ 	.short	(.L_205 - .L_204)
.L_204:
        /*003c*/ 	.word	0x00000000
        /*0040*/ 	.short	0x0002
        /*0042*/ 	.short	0x0010
        /*0044*/ 	.byte	0x00, 0xf5, 0x21, 0x00


	//----- nvinfo : EIATTR_KPARAM_INFO
	.align		4
.L_205:
        /*0048*/ 	.byte	0x04, 0x17
        /*004a*/ 	.short	(.L_207 - .L_206)
.L_206:
        /*004c*/ 	.word	0x00000000
        /*0050*/ 	.short	0x0001
        /*0052*/ 	.short	0x0008
        /*0054*/ 	.byte	0x00, 0xf5, 0x21, 0x00


	//----- nvinfo : EIATTR_KPARAM_INFO
	.align		4
.L_207:
        /*0058*/ 	.byte	0x04, 0x17
        /*005a*/ 	.short	(.L_209 - .L_208)
.L_208:
        /*005c*/ 	.word	0x00000000
        /*0060*/ 	.short	0x0000
        /*0062*/ 	.short	0x0000
        /*0064*/ 	.byte	0x00, 0xf5, 0x21, 0x00


	//----- nvinfo : EIATTR_SPARSE_MMA_MASK
	.align		4
.L_209:
        /*0068*/ 	.byte	0x03, 0x50
        /*006a*/ 	.short	0x0000


	//----- nvinfo : EIATTR_MAXREG_COUNT
	.align		4
        /*006c*/ 	.byte	0x03, 0x1b
        /*006e*/ 	.short	0x00ff


	//----- nvinfo : EIATTR_MERCURY_ISA_VERSION
	.align		4
        /*0070*/ 	.byte	0x03, 0x5f
        /*0072*/ 	.short	0x0101


	//----- nvinfo : EIATTR_VRC_CTA_INIT_COUNT
	.align		4
        /*0074*/ 	.byte	0x02, 0x4a
	.zero		1
	.zero		1


	//----- nvinfo : EIATTR_EXIT_INSTR_OFFSETS
	.align		4
        /*0078*/ 	.byte	0x04, 0x1c
        /*007a*/ 	.short	(.L_211 - .L_210)


	//   ....[0]....
.L_210:
        /*007c*/ 	.word	0x00000070


	//   ....[1]....
        /*0080*/ 	.word	0x00000140


	//   ....[2]....
        /*0084*/ 	.word	0x00000210


	//----- nvinfo : EIATTR_CRS_STACK_SIZE
	.align		4
.L_211:
        /*0088*/ 	.byte	0x04, 0x1e
        /*008a*/ 	.short	(.L_213 - .L_212)
.L_212:
        /*008c*/ 	.word	0x00000000


	//----- nvinfo : EIATTR_CBANK_PARAM_SIZE
	.align		4
.L_213:
        /*0090*/ 	.byte	0x03, 0x19
        /*0092*/ 	.short	0x0028


	//----- nvinfo : EIATTR_PARAM_CBANK
	.align		4
        /*0094*/ 	.byte	0x04, 0x0a
        /*0096*/ 	.short	(.L_215 - .L_214)
	.align		4
.L_214:
        /*0098*/ 	.word	index@(.nv.constant0._Z12elu_backwardPKfS0_S0_Pfif)
        /*009c*/ 	.short	0x0380
        /*009e*/ 	.short	0x0028


	//----- nvinfo : EIATTR_SW_WAR
	.align		4
.L_215:
        /*00a0*/ 	.byte	0x04, 0x36
        /*00a2*/ 	.short	(.L_217 - .L_216)
.L_216:
        /*00a4*/ 	.word	0x00000008
.L_217:


//--------------------- .nv.info._Z11elu_forwardPKfPfif --------------------------
	.section	.nv.info._Z11elu_forwardPKfPfif,"",@"SHT_CUDA_INFO"
	.sectionflags	@""
	.align	4


	//----- nvinfo : EIATTR_CUDA_API_VERSION
	.align		4
        /*0000*/ 	.byte	0x04, 0x37
        /*0002*/ 	.short	(.L_219 - .L_218)
.L_218:
        /*0004*/ 	.word	0x00000082


	//----- nvinfo : EIATTR_KPARAM_INFO
	.align		4
.L_219:
        /*0008*/ 	.byte	0x04, 0x17
        /*000a*/ 	.short	(.L_221 - .L_220)
.L_220:
        /*000c*/ 	.word	0x00000000
        /*0010*/ 	.short	0x0003
        /*0012*/ 	.short	0x0014
        /*0014*/ 	.byte	0x00, 0xf0, 0x11, 0x00


	//----- nvinfo : EIATTR_KPARAM_INFO
	.align		4
.L_221:
        /*0018*/ 	.byte	0x04, 0x17
        /*001a*/ 	.short	(.L_223 - .L_222)
.L_222:
        /*001c*/ 	.word	0x00000000
        /*0020*/ 	.short	0x0002
        /*0022*/ 	.short	0x0010
        /*0024*/ 	.byte	0x00, 0xf0, 0x11, 0x00


	//----- nvinfo : EIATTR_KPARAM_INFO
	.align		4
.L_223:
        /*0028*/ 	.byte	0x04, 0x17
        /*002a*/ 	.short	(.L_225 - .L_224)
.L_224:
        /*002c*/ 	.word	0x00000000
        /*0030*/ 	.short	0x0001
        /*0032*/ 	.short	0x0008
        /*0034*/ 	.byte	0x00, 0xf5, 0x21, 0x00


	//----- nvinfo : EIATTR_KPARAM_INFO
	.align		4
.L_225:
        /*0038*/ 	.byte	0x04, 0x17
        /*003a*/ 	.short	(.L_227 - .L_226)
.L_226:
        /*003c*/ 	.word	0x00000000
        /*0040*/ 	.short	0x0000
        /*0042*/ 	.short	0x0000
        /*0044*/ 	.byte	0x00, 0xf5, 0x21, 0x00


	//----- nvinfo : EIATTR_SPARSE_MMA_MASK
	.align		4
.L_227:
        /*0048*/ 	.byte	0x03, 0x50
        /*004a*/ 	.short	0x0000


	//----- nvinfo : EIATTR_MAXREG_COUNT
	.align		4
        /*004c*/ 	.byte	0x03, 0x1b
        /*004e*/ 	.short	0x00ff


	//----- nvinfo : EIATTR_MERCURY_ISA_VERSION
	.align		4
        /*0050*/ 	.byte	0x03, 0x5f
        /*0052*/ 	.short	0x0101


	//----- nvinfo : EIATTR_VRC_CTA_INIT_COUNT
	.align		4
        /*0054*/ 	.byte	0x02, 0x4a
	.zero		1
	.zero		1


	//----- nvinfo : EIATTR_EXIT_INSTR_OFFSETS
	.align		4
        /*0058*/ 	.byte	0x04, 0x1c
        /*005a*/ 	.short	(.L_229 - .L_228)


	//   ....[0]....
.L_228:
        /*005c*/ 	.word	0x00000070


	//   ....[1]....
        /*0060*/ 	.word	0x000001f0


	//----- nvinfo : EIATTR_CRS_STACK_SIZE
	.align		4
.L_229:
        /*0064*/ 	.byte	0x04, 0x1e
        /*0066*/ 	.short	(.L_231 - .L_230)
.L_230:
        /*0068*/ 	.word	0x00000000


	//----- nvinfo : EIATTR_CBANK_PARAM_SIZE
	.align		4
.L_231:
        /*006c*/ 	.byte	0x03, 0x19
        /*006e*/ 	.short	0x0018


	//----- nvinfo : EIATTR_PARAM_CBANK
	.align		4
        /*0070*/ 	.byte	0x04, 0x0a
        /*0072*/ 	.short	(.L_233 - .L_232)
	.align		4
.L_232:
        /*0074*/ 	.word	index@(.nv.constant0._Z11elu_forwardPKfPfif)
        /*0078*/ 	.short	0x0380
        /*007a*/ 	.short	0x0018


	//----- nvinfo : EIATTR_SW_WAR
	.align		4
.L_233:
        /*007c*/ 	.byte	0x04, 0x36
        /*007e*/ 	.short	(.L_235 - .L_234)
.L_234:
        /*0080*/ 	.word	0x00000008
.L_235:


//--------------------- .nv.info._Z19leaky_relu_backwardPKfS0_Pfif --------------------------
	.section	.nv.info._Z19leaky_relu_backwardPKfS0_Pfif,"",@"SHT_CUDA_INFO"
	.sectionflags	@""
	.align	4


	//----- nvinfo : EIATTR_CUDA_API_VERSION
	.align		4
        /*0000*/ 	.byte	0x04, 0x37
        /*0002*/ 	.short	(.L_237 - .L_236)
.L_236:
        /*0004*/ 	.word	0x00000082


	//----- nvinfo : EIATTR_KPARAM_INFO
	.align		4
.L_237:
        /*0008*/ 	.byte	0x04, 0x17
        /*000a*/ 	.short	(.L_239 - .L_238)
.L_238:
        /*000c*/ 	.word	0x00000000
        /*0010*/ 	.short	0x0004
        /*0012*/ 	.short	0x001c
        /*0014*/ 	.byte	0x00, 0xf0, 0x11, 0x00


	//----- nvinfo : EIATTR_KPARAM_INFO
	.align		4
.L_239:
        /*0018*/ 	.byte	0x04, 0x17
        /*001a*/ 	.short	(.L_241 - .L_240)
.L_240:
        /*001c*/ 	.word	0x00000000
        /*0020*/ 	.short	0x0003
        /*0022*/ 	.short	0x0018
        /*0024*/ 	.byte	0x00, 0xf0, 0x11, 0x00


	//----- nvinfo : EIATTR_KPARAM_INFO
	.align		4
.L_241:
        /*0028*/ 	.byte	0x04, 0x17
        /*002a*/ 	.short	(.L_243 - .L_242)
.L_242:
        /*002c*/ 	.word	0x00000000
        /*0030*/ 	.short	0x0002
        /*0032*/ 	.short	0x0010
        /*0034*/ 	.byte	0x00, 0xf5, 0x21, 0x00


	//----- nvinfo : EIATTR_KPARAM_INFO
	.align		4
.L_243:
        /*0038*/ 	.byte	0x04, 0x17
        /*003a*/ 	.short	(.L_245 - .L_244)
.L_244:
        /*003c*/ 	.word	0x00000000
        /*0040*/ 	.short	0x0001
        /*0042*/ 	.short	0x0008
        /*0044*/ 	.byte	0x00, 0xf5, 0x21, 0x00


	//----- nvinfo : EIATTR_KPARAM_INFO
	.align		4
.L_245:
        /*0048*/ 	.byte	0x04, 0x17
        /*004a*/ 	.short	(.L_247 - .L_246)
.L_246:
        /*004c*/ 	.word	0x00000000
        /*0050*/ 	.short	0x0000
        /*0052*/ 	.short	0x0000
        /*0054*/ 	.byte	0x00, 0xf5, 0x21, 0x00


	//----- nvinfo : EIATTR_SPARSE_MMA_MASK
	.align		4
.L_247:
        /*0058*/ 	.byte	0x03, 0x50
        /*005a*/ 	.short	0x0000


	//----- nvinfo : EIATTR_MAXREG_COUNT
	.align		4
        /*005c*/ 	.byte	0x03, 0x1b
        /*005e*/ 	.short	0x00ff


	//----- nvinfo : EIATTR_MERCURY_ISA_VERSION
	.align		4
        /*0060*/ 	.byte	0x03, 0x5f
        /*0062*/ 	.short	0x0101


	//----- nvinfo : EIATTR_VRC_CTA_INIT_COUNT
	.align		4
        /*0064*/ 	.byte	0x02, 0x4a
	.zero		1
	.zero		1


	//----- nvinfo : EIATTR_EXIT_INSTR_OFFSETS
	.align		4
        /*0068*/ 	.byte	0x04, 0x1c
        /*006a*/ 	.short	(.L_249 - .L_248)


	//   ....[0]....
.L_248:
        /*006c*/ 	.word	0x00000070


	//   ....[1]....
        /*0070*/ 	.word	0x00000150


	//----- nvinfo : EIATTR_CBANK_PARAM_SIZE
	.align		4
.L_249:
        /*0074*/ 	.byte	0x03, 0x19
        /*0076*/ 	.short	0x0020


	//----- nvinfo : EIATTR_PARAM_CBANK
	.align		4
        /*0078*/ 	.byte	0x04, 0x0a
        /*007a*/ 	.short	(.L_251 - .L_250)
	.align		4
.L_250:
        /*007c*/ 	.word	index@(.nv.constant0._Z19leaky_relu_backwardPKfS0_Pfif)
        /*0080*/ 	.short	0x0380
        /*0082*/ 	.short	0x0020


	//----- nvinfo : EIATTR_SW_WAR
	.align		4
.L_251:
        /*0084*/ 	.byte	0x04, 0x36
        /*0086*/ 	.short	(.L_253 - .L_252)
.L_252:
        /*0088*/ 	.word	0x00000008
.L_253:


//--------------------- .nv.info._Z18leaky_relu_forwardPKfPfif --------------------------
	.section	.nv.info._Z18leaky_relu_forwardPKfPfif,"",@"SHT_CUDA_INFO"
	.sectionflags	@""
	.align	4


	//----- nvinfo : EIATTR_CUDA_API_VERSION
	.align		4
        /*0000*/ 	.byte	0x04, 0x37
        /*0002*/ 	.short	(.L_255 - .L_254)
.L_254:
        /*0004*/ 	.word	0x00000082


	//----- nvinfo : EIATTR_KPARAM_INFO
	.align		4
.L_255:
        /*0008*/ 	.byte	0x04, 0x17
        /*000a*/ 	.short	(.L_257 - .L_256)
.L_256:
        /*000c*/ 	.word	0x00000000
        /*0010*/ 	.short	0x0003
        /*0012*/ 	.short	0x0014
        /*0014*/ 	.byte	0x00, 0xf0, 0x11, 0x00


	//----- nvinfo : EIATTR_KPARAM_INFO
	.align		4
.L_257:
        /*0018*/ 	.byte	0x04, 0x17
        /*001a*/ 	.short	(.L_259 - .L_258)
.L_258:
        /*001c*/ 	.word	0x00000000
        /*0020*/ 	.short	0x0002
        /*0022*/ 	.short	0x0010
        /*0024*/ 	.byte	0x00, 0xf0, 0x11, 0x00


	//----- nvinfo : EIATTR_KPARAM_INFO
	.align		4
.L_259:
        /*0028*/ 	.byte	0x04, 0x17
        /*002a*/ 	.short	(.L_261 - .L_260)
.L_260:
        /*002c*/ 	.word	0x00000000
        /*0030*/ 	.short	0x0001
        /*0032*/ 	.short	0x0008
        /*0034*/ 	.byte	0x00, 0xf5, 0x21, 0x00


	//----- nvinfo : EIATTR_KPARAM_INFO
	.align		4
.L_261:
        /*0038*/ 	.byte	0x04, 0x17
        /*003a*/ 	.short	(.L_263 - .L_262)
.L_262:
        /*003c*/ 	.word	0x00000000
        /*0040*/ 	.short	0x0000
        /*0042*/ 	.short	0x0000
        /*0044*/ 	.byte	0x00, 0xf5, 0x21, 0x00


	//----- nvinfo : EIATTR_SPARSE_MMA_MASK
	.align		4
.L_263:
        /*0048*/ 	.byte	0x03, 0x50
        /*004a*/ 	.short	0x0000


	//----- nvinfo : EIATTR_MAXREG_COUNT
	.align		4
        /*004c*/ 	.byte	0x03, 0x1b
        /*004e*/ 	.short	0x00ff


	//----- nvinfo : EIATTR_MERCURY_ISA_VERSION
	.align		4
        /*0050*/ 	.byte	0x03, 0x5f
        /*0052*/ 	.short	0x0101


	//----- nvinfo : EIATTR_VRC_CTA_INIT_COUNT
	.align		4
        /*0054*/ 	.byte	0x02, 0x4a
	.zero		1
	.zero		1


	//----- nvinfo : EIATTR_EXIT_INSTR_OFFSETS
	.align		4
        /*0058*/ 	.byte	0x04, 0x1c
        /*005a*/ 	.short	(.L_265 - .L_264)


	//   ....[0]....
.L_264:
        /*005c*/ 	.word	0x00000070


	//   ....[1]....
        /*0060*/ 	.word	0x00000120


	//----- nvinfo : EIATTR_CBANK_PARAM_SIZE
	.align		4
.L_265:
        /*0064*/ 	.byte	0x03, 0x19
        /*0066*/ 	.short	0x0018


	//----- nvinfo : EIATTR_PARAM_CBANK
	.align		4
        /*0068*/ 	.byte	0x04, 0x0a
        /*006a*/ 	.short	(.L_267 - .L_266)
	.align		4
.L_266:
        /*006c*/ 	.word	index@(.nv.constant0._Z18leaky_relu_forwardPKfPfif)
        /*0070*/ 	.short	0x0380
        /*0072*/ 	.short	0x0018


	//----- nvinfo : EIATTR_SW_WAR
	.align		4
.L_267:
        /*0074*/ 	.byte	0x04, 0x36
        /*0076*/ 	.short	(.L_269 - .L_268)
.L_268:
        /*0078*/ 	.word	0x00000008
.L_269:


//--------------------- .nv.info._Z13relu_backwardPKfS0_Pfi --------------------------
	.section	.nv.info._Z13relu_backwardPKfS0_Pfi,"",@"SHT_CUDA_INFO"
	.sectionflags	@""
	.align	4


	//----- nvinfo : EIATTR_CUDA_API_VERSION
	.align		4
        /*0000*/ 	.byte	0x04, 0x37
        /*0002*/ 	.short	(.L_271 - .L_270)
.L_270:
        /*0004*/ 	.word	0x00000082


	//----- nvinfo : EIATTR_KPARAM_INFO
	.align		4
.L_271:
        /*0008*/ 	.byte	0x04, 0x17
        /*000a*/ 	.short	(.L_273 - .L_272)
.L_272:
        /*000c*/ 	.word	0x00000000
        /*0010*/ 	.short	0x0003
        /*0012*/ 	.short	0x0018
        /*0014*/ 	.byte	0x00, 0xf0, 0x11, 0x00


	//----- nvinfo : EIATTR_KPARAM_INFO
	.align		4
.L_273:
        /*0018*/ 	.byte	0x04, 0x17
        /*001a*/ 	.short	(.L_275 - .L_274)
.L_274:
        /*001c*/ 	.word	0x00000000
        /*0020*/ 	.short	0x0002
        /*0022*/ 	.short	0x0010
        /*0024*/ 	.byte	0x00, 0xf5, 0x21, 0x00


	//----- nvinfo : EIATTR_KPARAM_INFO
	.align		4
.L_275:
        /*0028*/ 	.byte	0x04, 0x17
        /*002a*/ 	.short	(.L_277 - .L_276)
.L_276:
        /*002c*/ 	.word	0x00000000
        /*0030*/ 	.short	0x0001
        /*0032*/ 	.short	0x0008
        /*0034*/ 	.byte	0x00, 0xf5, 0x21, 0x00


	//----- nvinfo : EIATTR_KPARAM_INFO
	.align		4
.L_277:
        /*0038*/ 	.byte	0x04, 0x17
        /*003a*/ 	.short	(.L_279 - .L_278)
.L_278:
        /*003c*/ 	.word	0x00000000
        /*0040*/ 	.short	0x0000
        /*0042*/ 	.short	0x0000
        /*0044*/ 	.byte	0x00, 0xf5, 0x21, 0x00


	//----- nvinfo : EIATTR_SPARSE_MMA_MASK
	.align		4
.L_279:
        /*0048*/ 	.byte	0x03, 0x50
        /*004a*/ 	.short	0x0000


	//----- nvinfo : EIATTR_MAXREG_COUNT
	.align		4
        /*004c*/ 	.byte	0x03, 0x1b
        /*004e*/ 	.short	0x00ff


	//----- nvinfo : EIATTR_MERCURY_ISA_VERSION
	.align		4
        /*0050*/ 	.byte	0x03, 0x5f
        /*0052*/ 	.short	0x0101


	//----- nvinfo : EIATTR_VRC_CTA_INIT_COUNT
	.align		4
        /*0054*/ 	.byte	0x02, 0x4a
	.zero		1
	.zero		1


	//----- nvinfo : EIATTR_EXIT_INSTR_OFFSETS
	.align		4
        /*0058*/ 	.byte	0x04, 0x1c
        /*005a*/ 	.short	(.L_281 - .L_280)


	//   ....[0]....
.L_280:
        /*005c*/ 	.word	0x00000070


	//   ....[1]....
        /*0060*/ 	.word	0x00000170


	//----- nvinfo : EIATTR_CRS_STACK_SIZE
	.align		4
.L_281:
        /*0064*/ 	.byte	0x04, 0x1e
        /*0066*/ 	.short	(.L_283 - .L_282)
.L_282:
        /*0068*/ 	.word	0x00000000


	//----- nvinfo : EIATTR_CBANK_PARAM_SIZE
	.align		4
.L_283:
        /*006c*/ 	.byte	0x03, 0x19
        /*006e*/ 	.short	0x001c


	//----- nvinfo : EIATTR_PARAM_CBANK
	.align		4
        /*0070*/ 	.byte	0x04, 0x0a
        /*0072*/ 	.short	(.L_285 - .L_284)
	.align		4
.L_284:
        /*0074*/ 	.word	index@(.nv.constant0._Z13relu_backwardPKfS0_Pfi)
        /*0078*/ 	.short	0x0380
        /*007a*/ 	.short	0x001c


	//----- nvinfo : EIATTR_SW_WAR
	.align		4
.L_285:
        /*007c*/ 	.byte	0x04, 0x36
        /*007e*/ 	.short	(.L_287 - .L_286)
.L_286:
        /*0080*/ 	.word	0x00000008
.L_287:


//--------------------- .nv.info._Z12relu_forwardPKfPfi --------------------------
	.section	.nv.info._Z12relu_forwardPKfPfi,"",@"SHT_CUDA_INFO"
	.sectionflags	@""
	.align	4


	//----- nvinfo : EIATTR_CUDA_API_VERSION
	.align		4
        /*0000*/ 	.byte	0x04, 0x37
        /*0002*/ 	.short	(.L_289 - .L_288)
.L_288:
        /*0004*/ 	.word	0x00000082


	//----- nvinfo : EIATTR_KPARAM_INFO
	.align		4
.L_289:
        /*0008*/ 	.byte	0x04, 0x17
        /*000a*/ 	.short	(.L_291 - .L_290)
.L_290:
        /*000c*/ 	.word	0x00000000
        /*0010*/ 	.short	0x0002
        /*0012*/ 	.short	0x0010
        /*0014*/ 	.byte	0x00, 0xf0, 0x11, 0x00


	//----- nvinfo : EIATTR_KPARAM_INFO
	.align		4
.L_291:
        /*0018*/ 	.byte	0x04, 0x17
        /*001a*/ 	.short	(.L_293 - .L_292)
.L_292:
        /*001c*/ 	.word	0x00000000
        /*0020*/ 	.short	0x0001
        /*0022*/ 	.short	0x0008
        /*0024*/ 	.byte	0x00, 0xf5, 0x21, 0x00


	//----- nvinfo : EIATTR_KPARAM_INFO
	.align		4
.L_293:
        /*0028*/ 	.byte	0x04, 0x17
        /*002a*/ 	.short	(.L_295 - .L_294)
.L_294:
        /*002c*/ 	.word	0x00000000
        /*0030*/ 	.short	0x0000
        /*0032*/ 	.short	0x0000
        /*0034*/ 	.byte	0x00, 0xf5, 0x21, 0x00


	//----- nvinfo : EIATTR_SPARSE_MMA_MASK
	.align		4
.L_295:
        /*0038*/ 	.byte	0x03, 0x50
        /*003a*/ 	.short	0x0000


	//----- nvinfo : EIATTR_MAXREG_COUNT
	.align		4
        /*003c*/ 	.byte	0x03, 0x1b
        /*003e*/ 	.short	0x00ff


	//----- nvinfo : EIATTR_MERCURY_ISA_VERSION
	.align		4
        /*0040*/ 	.byte	0x03, 0x5f
        /*0042*/ 	.short	0x0101


	//----- nvinfo : EIATTR_VRC_CTA_INIT_COUNT
	.align		4
        /*0044*/ 	.byte	0x02, 0x4a
	.zero		1
	.zero		1


	//----- nvinfo : EIATTR_EXIT_INSTR_OFFSETS
	.align		4
        /*0048*/ 	.byte	0x04, 0x1c
        /*004a*/ 	.short	(.L_297 - .L_296)


	//   ....[0]....
.L_296:
        /*004c*/ 	.word	0x00000070


	//   ....[1]....
        /*0050*/ 	.word	0x00000100


	//----- nvinfo : EIATTR_CBANK_PARAM_SIZE
	.align		4
.L_297:
        /*0054*/ 	.byte	0x03, 0x19
        /*0056*/ 	.short	0x0014


	//----- nvinfo : EIATTR_PARAM_CBANK
	.align		4
        /*0058*/ 	.byte	0x04, 0x0a
        /*005a*/ 	.short	(.L_299 - .L_298)
	.align		4
.L_298:
        /*005c*/ 	.word	index@(.nv.constant0._Z12relu_forwardPKfPfi)
        /*0060*/ 	.short	0x0380
        /*0062*/ 	.short	0x0014


	//----- nvinfo : EIATTR_SW_WAR
	.align		4
.L_299:
        /*0064*/ 	.byte	0x04, 0x36
        /*0066*/ 	.short	(.L_301 - .L_300)
.L_300:
        /*0068*/ 	.word	0x00000008
.L_301:


//--------------------- .nv.callgraph             --------------------------
	.section	.nv.callgraph,"",@"SHT_CUDA_CALLGRAPH"
	.align	4
	.sectionentsize	8
	.align		4
        /*0000*/ 	.word	0x00000000
	.align		4
        /*0004*/ 	.word	0xffffffff
	.align		4
        /*0008*/ 	.word	0x00000000
	.align		4
        /*000c*/ 	.word	0xfffffffe
	.align		4
        /*0010*/ 	.word	0x00000000
	.align		4
        /*0014*/ 	.word	0xfffffffd
	.align		4
        /*0018*/ 	.word	0x00000000
	.align		4
        /*001c*/ 	.word	0xfffffffc


//--------------------- .text._Z12relu_inplacePfi --------------------------
	.section	.text._Z12relu_inplacePfi,"ax",@progbits
	.align	128
        .global         _Z12relu_inplacePfi
        .type           _Z12relu_inplacePfi,@function
        .size           _Z12relu_inplacePfi,(.L_x_48 - _Z12relu_inplacePfi)
        .other          _Z12relu_inplacePfi,@"STO_CUDA_ENTRY STV_DEFAULT"
_Z12relu_inplacePfi:
.text._Z12relu_inplacePfi:
[----:B------:R-:W-:Y:S01]  /*0000*/  LDC R1, c[0x0][0x37c] ;  /* 0x0000df00ff017b82 */ /* 0x000fe20000000800 */
[----:B------:R-:W0:Y:S07]  /*0010*/  S2R R0, SR_TID.X ;  /* 0x0000000000007919 */ /* 0x000e2e0000002100 */
[----:B------:R-:W0:Y:S01]  /*0020*/  S2UR UR4, SR_CTAID.X ;  /* 0x00000000000479c3 */ /* 0x000e220000002500 */
[----:B------:R-:W1:Y:S07]  /*0030*/  LDCU UR5, c[0x0][0x388] ;  /* 0x00007100ff0577ac */ /* 0x000e6e0008000800 */
[----:B------:R-:W0:Y:S02]  /*0040*/  LDC R5, c[0x0][0x360] ;  /* 0x0000d800ff057b82 */ /* 0x000e240000000800 */
[----:B0-----:R-:W-:-:S05]  /*0050*/  IMAD R5, R5, UR4, R0 ;  /* 0x0000000405057c24 */ /* 0x001fca000f8e0200 */
[----:B-1----:R-:W-:-:S13]  /*0060*/  ISETP.GE.AND P0, PT, R5, UR5, PT ;  /* 0x0000000505007c0c */ /* 0x002fda000bf06270 */
[----:B------:R-:W-:Y:S05]  /*0070*/  @P0 EXIT ;  /* 0x000000000000094d */ /* 0x000fea0003800000 */
[----:B------:R-:W0:Y:S01]  /*0080*/  LDC.64 R2, c[0x0][0x380] ;  /* 0x0000e000ff027b82 */ /* 0x000e220000000a00 */
[----:B------:R-:W1:Y:S01]  /*0090*/  LDCU.64 UR4, c[0x0][0x358] ;  /* 0x00006b00ff0477ac */ /* 0x000e620008000a00 */
[----:B0-----:R-:W-:-:S05]  /*00a0*/  IMAD.WIDE R2, R5, 0x4, R2 ;  /* 0x0000000405027825 */ /* 0x001fca00078e0202 */
[----:B-1----:R-:W2:Y:S02]  /*00b0*/  LDG.E R0, desc[UR4][R2.64] ;  /* 0x0000000402007981 */ /* 0x002ea4000c1e1900 */
[----:B--2---:R-:W-:-:S05]  /*00c0*/  FMNMX R5, RZ, R0, !PT ;  /* 0x00000000ff057209 */ /* 0x004fca0007800000 */
[----:B------:R-:W-:Y:S01]  /*00d0*/  STG.E desc[UR4][R2.64], R5 ;  /* 0x0000000502007986 */ /* 0x000fe2000c101904 */
[----:B------:R-:W-:Y:S05]  /*00e0*/  EXIT ;  /* 0x000000000000794d */ /* 0x000fea0003800000 */
.L_x_0:
[----:B------:R-:W-:-:S00]  /*00f0*/  BRA `(.L_x_0) ;  /* 0xfffffffc00fc7947 */ /* 0x000fc0000383ffff */
[----:B------:R-:W-:-:S00]  /*0100*/  NOP ;  /* 0x0000000000007918 */ /* 0x000fc00000000000 */
[----:B------:R-:W-:-:S00]  /*0110*/  NOP ;  /* 0x0000000000007918 */ /* 0x000fc00000000000 */
[----:B------:R-:W-:-:S00]  /*0120*/  NOP ;  /* 0x0000000000007918 */ /* 0x000fc00000000000 */
[----:B------:R-:W-:-:S00]  /*0130*/  NOP ;  /* 0x0000000000007918 */ /* 0x000fc00000000000 */
[----:B------:R-:W-:-:S00]  /*0140*/  NOP ;  /* 0x0000000000007918 */ /* 0x000fc00000000000 */
[----:B------:R-:W-:-:S00]  /*0150*/  NOP ;  /* 0x0000000000007918 */ /* 0x000fc00000000000 */
[----:B------:R-:W-:-:S00]  /*0160*/  NOP ;  /* 0x0000000000007918 */ /* 0x000fc00000000000 */
[----:B------:R-:W-:-:S00]  /*0170*/  NOP ;  /* 0x0000000000007918 */ /* 0x000fc00000000000 */
.L_x_48:


//--------------------- .text._Z13mish_backwardPKfS0_Pfi --------------------------
	.section	.text._Z13mish_backwardPKfS0_Pfi,"ax",@progbits
	.align	128
        .global         _Z13mish_backwardPKfS0_Pfi
        .type           _Z13mish_backwardPKfS0_Pfi,@function
        .size           _Z13mish_backwardPKfS0_Pfi,(.L_x_45 - _Z13mish_backwardPKfS0_Pfi)
        .other          _Z13mish_backwardPKfS0_Pfi,@"STO_CUDA_ENTRY STV_DEFAULT"
_Z13mish_backwardPKfS0_Pfi:
.text._Z13mish_backwardPKfS0_Pfi:
        /* <DEDUP_REMOVED lines=10> */
[----:B0-----:R-:W-:-:S06]  /*00a0*/  IMAD.WIDE R4, R2, 0x4, R4 ;  /* 0x0000000402047825 */ /* 0x001fcc00078e0204 */
[----:B-1----:R-:W2:Y:S01]  /*00b0*/  LDG.E R4, desc[UR4][R4.64] ;  /* 0x0000000404047981 */ /* 0x002ea2000c1e1900 */
[----:B------:R-:W-:Y:S01]  /*00c0*/  IMAD.MOV.U32 R3, RZ, RZ, 0x3bbb989d ;  /* 0x3bbb989dff037424 */ /* 0x000fe200078e00ff */
[----:B------:R-:W-:Y:S01]  /*00d0*/  BSSY.RECONVERGENT B0, `(.L_x_1) ;  /* 0x000001f000007945 */ /* 0x000fe20003800200 */
[----:B------:R-:W-:Y:S02]  /*00e0*/  IMAD.MOV.U32 R7, RZ, RZ, 0x437c0000 ;  /* 0x437c0000ff077424 */ /* 0x000fe400078e00ff */
[----:B--2---:R-:W-:-:S04]  /*00f0*/  FFMA.SAT R0, R4, R3, 0.5 ;  /* 0x3f00000004007423 */ /* 0x004fc80000002003 */
[----:B------:R-:W-:Y:S01]  /*0100*/  FFMA.RM R0, R0, R7, 12582913 ;  /* 0x4b40000100007423 */ /* 0x000fe20000004007 */
[----:B------:R-:W-:-:S03]  /*0110*/  IMAD.MOV.U32 R7, RZ, RZ, 0x40800000 ;  /* 0x40800000ff077424 */ /* 0x000fc600078e00ff */
[C---:B------:R-:W-:Y:S01]  /*0120*/  FADD R3, R0.reuse, -12583039 ;  /* 0xcb40007f00037421 */ /* 0x040fe20000000000 */
[----:B------:R-:W-:-:S03]  /*0130*/  SHF.L.U32 R0, R0, 0x17, RZ ;  /* 0x0000001700007819 */ /* 0x000fc600000006ff */
[----:B------:R-:W-:-:S04]  /*0140*/  FFMA R3, R4, 1.4426950216293334961, -R3 ;  /* 0x3fb8aa3b04037823 */ /* 0x000fc80000000803 */
[----:B------:R-:W-:-:S06]  /*0150*/  FFMA R3, R4, 1.925963033500011079e-08, R3 ;  /* 0x32a5706004037823 */ /* 0x000fcc0000000003 */
[----:B------:R-:W0:Y:S02]  /*0160*/  MUFU.EX2 R3, R3 ;  /* 0x0000000300037308 */ /* 0x000e240000000800 */
[----:B0-----:R-:W-:-:S04]  /*0170*/  FMUL R0, R0, R3 ;  /* 0x0000000300007220 */ /* 0x001fc80000400000 */
[----:B------:R-:W-:-:S04]  /*0180*/  FMUL R5, R0, R0 ;  /* 0x0000000000057220 */ /* 0x000fc80000400000 */
[----:B------:R-:W-:Y:S01]  /*0190*/  FFMA R6, R0, 2, R5 ;  /* 0x4000000000067823 */ /* 0x000fe20000000005 */
[----:B------:R-:W-:-:S03]  /*01a0*/  FMUL R5, R5, 4 ;  /* 0x4080000005057820 */ /* 0x000fc60000400000 */
[----:B------:R-:W-:-:S04]  /*01b0*/  FADD R6, R6, 2 ;  /* 0x4000000006067421 */ /* 0x000fc80000000000 */
[----:B------:R-:W-:Y:S01]  /*01c0*/  FMUL R3, R6, R6 ;  /* 0x0000000606037220 */ /* 0x000fe20000400000 */
[C---:B------:R-:W-:Y:S01]  /*01d0*/  FADD R6, R4.reuse, 1 ;  /* 0x3f80000004067421 */ /* 0x040fe20000000000 */
[----:B------:R-:W-:Y:S02]  /*01e0*/  FFMA R4, R4, R7, 6 ;  /* 0x40c0000004047423 */ /* 0x000fe40000000007 */
[----:B------:R-:W0:Y:S01]  /*01f0*/  MUFU.RCP R8, R3 ;  /* 0x0000000300087308 */ /* 0x000e220000001000 */
[----:B------:R-:W-:-:S04]  /*0200*/  FFMA R5, R6, 4, R5 ;  /* 0x4080000006057823 */ /* 0x000fc80000000005 */
[----:B------:R-:W-:-:S04]  /*0210*/  FFMA R0, R0, R4, R5 ;  /* 0x0000000400007223 */ /* 0x000fc80000000005 */
[----:B------:R-:W1:Y:S01]  /*0220*/  FCHK P0, R0, R3 ;  /* 0x0000000300007302 */ /* 0x000e620000000000 */
[----:B0-----:R-:W-:-:S04]  /*0230*/  FFMA R7, -R3, R8, 1 ;  /* 0x3f80000003077423 */ /* 0x001fc80000000108 */
[----:B------:R-:W-:-:S04]  /*0240*/  FFMA R7, R8, R7, R8 ;  /* 0x0000000708077223 */ /* 0x000fc80000000008 */
[----:B------:R-:W-:-:S04]  /*0250*/  FFMA R4, R0, R7, RZ ;  /* 0x0000000700047223 */ /* 0x000fc800000000ff */
[----:B------:R-:W-:-:S04]  /*0260*/  FFMA R5, -R3, R4, R0 ;  /* 0x0000000403057223 */ /* 0x000fc80000000100 */
[----:B------:R-:W-:Y:S01]  /*0270*/  FFMA R8, R7, R5, R4 ;  /* 0x0000000507087223 */ /* 0x000fe20000000004 */
[----:B-1----:R-:W-:Y:S06]  /*0280*/  @!P0 BRA `(.L_x_2) ;  /* 0x00000000000c8947 */ /* 0x002fec0003800000 */
[----:B------:R-:W-:-:S07]  /*0290*/  MOV R4, 0x2b0 ;  /* 0x000002b000047802 */ /* 0x000fce0000000f00 */
[----:B------:R-:W-:Y:S05]  /*02a0*/  CALL.REL.NOINC `($__internal_0_$__cuda_sm3x_div_rn_noftz_f32_slowpath) ;  /* 0x0000000000287944 */ /* 0x000fea0003c00000 */
[----:B------:R-:W-:-:S07]  /*02b0*/  IMAD.MOV.U32 R8, RZ, RZ, R0 ;  /* 0x000000ffff087224 */ /* 0x000fce00078e0000 */
.L_x_2:
[----:B------:R-:W-:Y:S05]  /*02c0*/  BSYNC.RECONVERGENT B0 ;  /* 0x0000000000007941 */ /* 0x000fea0003800200 */
.L_x_1:
[----:B------:R-:W0:Y:S08]  /*02d0*/  LDC.64 R4, c[0x0][0x380] ;  /* 0x0000e000ff047b82 */ /* 0x000e300000000a00 */
[----:B------:R-:W1:Y:S01]  /*02e0*/  LDC.64 R6, c[0x0][0x390] ;  /* 0x0000e400ff067b82 */ /* 0x000e620000000a00 */
[----:B0-----:R-:W-:-:S06]  /*02f0*/  IMAD.WIDE R4, R2, 0x4, R4 ;  /* 0x0000000402047825 */ /* 0x001fcc00078e0204 */
[----:B------:R-:W2:Y:S01]  /*0300*/  LDG.E R5, desc[UR4][R4.64] ;  /* 0x0000000404057981 */ /* 0x000ea2000c1e1900 */
[----:B-1----:R-:W-:-:S04]  /*0310*/  IMAD.WIDE R2, R2, 0x4, R6 ;  /* 0x0000000402027825 */ /* 0x002fc800078e0206 */
[----:B--2---:R-:W-:-:S05]  /*0320*/  FMUL R7, R5, R8 ;  /* 0x0000000805077220 */ /* 0x004fca0000400000 */
[----:B------:R-:W-:Y:S01]  /*0330*/  STG.E desc[UR4][R2.64], R7 ;  /* 0x0000000702007986 */ /* 0x000fe2000c101904 */
[----:B------:R-:W-:Y:S05]  /*0340*/  EXIT ;  /* 0x000000000000794d */ /* 0x000fea0003800000 */
        .weak           $__internal_0_$__cuda_sm3x_div_rn_noftz_f32_slowpath
        .type           $__internal_0_$__cuda_sm3x_div_rn_noftz_f32_slowpath,@function
        .size           $__internal_0_$__cuda_sm3x_div_rn_noftz_f32_slowpath,(.L_x_45 - $__internal_0_$__cuda_sm3x_div_rn_noftz_f32_slowpath)
$__internal_0_$__cuda_sm3x_div_rn_noftz_f32_slowpath:
[----:B------:R-:W-:Y:S01]  /*0350*/  SHF.R.U32.HI R6, RZ, 0x17, R3 ;  /* 0x00000017ff067819 */ /* 0x000fe20000011603 */
[----:B------:R-:W-:Y:S01]  /*0360*/  BSSY.RECONVERGENT B1, `(.L_x_3) ;  /* 0x0000064000017945 */ /* 0x000fe20003800200 */
[--C-:B------:R-:W-:Y:S01]  /*0370*/  SHF.R.U32.HI R5, RZ, 0x17, R0.reuse ;  /* 0x00000017ff057819 */ /* 0x100fe20000011600 */
[----:B------:R-:W-:Y:S01]  /*0380*/  IMAD.MOV.U32 R7, RZ, RZ, R0 ;  /* 0x000000ffff077224 */ /* 0x000fe200078e0000 */
[----:B------:R-:W-:Y:S02]  /*0390*/  LOP3.LUT R6, R6, 0xff, RZ, 0xc0, !PT ;  /* 0x000000ff06067812 */ /* 0x000fe400078ec0ff */
[----:B------:R-:W-:Y:S02]  /*03a0*/  LOP3.LUT R5, R5, 0xff, RZ, 0xc0, !PT ;  /* 0x000000ff05057812 */ /* 0x000fe400078ec0ff */
[----:B------:R-:W-:Y:S02]  /*03b0*/  IADD3 R11, PT, PT, R6, -0x1, RZ ;  /* 0xffffffff060b7810 */ /* 0x000fe40007ffe0ff */
[----:B------:R-:W-:Y:S01]  /*03c0*/  MOV R8, R3 ;  /* 0x0000000300087202 */ /* 0x000fe20000000f00 */
[----:B------:R-:W-:Y:S01]  /*03d0*/  VIADD R10, R5, 0xffffffff ;  /* 0xffffffff050a7836 */ /* 0x000fe20000000000 */
[----:B------:R-:W-:-:S04]  /*03e0*/  ISETP.GT.U32.AND P0, PT, R11, 0xfd, PT ;  /* 0x000000fd0b00780c */ /* 0x000fc80003f04070 */
[----:B------:R-:W-:-:S13]  /*03f0*/  ISETP.GT.U32.OR P0, PT, R10, 0xfd, P0 ;  /* 0x000000fd0a00780c */ /* 0x000fda0000704470 */
[----:B------:R-:W-:Y:S01]  /*0400*/  @!P0 IMAD.MOV.U32 R9, RZ, RZ, RZ ;  /* 0x000000ffff098224 */ /* 0x000fe200078e00ff */
[----:B------:R-:W-:Y:S06]  /*0410*/  @!P0 BRA `(.L_x_4) ;  /* 0x00000000005c8947 */ /* 0x000fec0003800000 */
[----:B------:R-:W-:Y:S02]  /*0420*/  FSETP.GTU.FTZ.AND P0, PT, |R0|, +INF , PT ;  /* 0x7f8000000000780b */ /* 0x000fe40003f1c200 */
[----:B------:R-:W-:-:S04]  /*0430*/  FSETP.GTU.FTZ.AND P1, PT, |R3|, +INF , PT ;  /* 0x7f8000000300780b */ /* 0x000fc80003f3c200 */
[----:B------:R-:W-:-:S13]  /*0440*/  PLOP3.LUT P0, PT, P0, P1, PT, 0xf8, 0x8f ;  /* 0x00000000008f781c */ /* 0x000fda0000703f70 */
[----:B------:R-:W-:Y:S05]  /*0450*/  @P0 BRA `(.L_x_5) ;  /* 0x00000004004c0947 */ /* 0x000fea0003800000 */
[----:B------:R-:W-:-:S13]  /*0460*/  LOP3.LUT P0, RZ, R8, 0x7fffffff, R7, 0xc8, !PT ;  /* 0x7fffffff08ff7812 */ /* 0x000fda000780c807 */
[----:B------:R-:W-:Y:S05]  /*0470*/  @!P0 BRA `(.L_x_6) ;  /* 0x00000004003c8947 */ /* 0x000fea0003800000 */
[C---:B------:R-:W-:Y:S02]  /*0480*/  FSETP.NEU.FTZ.AND P2, PT, |R0|.reuse, +INF , PT ;  /* 0x7f8000000000780b */ /* 0x040fe40003f5d200 */
[----:B------:R-:W-:Y:S02]  /*0490*/  FSETP.NEU.FTZ.AND P1, PT, |R3|, +INF , PT ;  /* 0x7f8000000300780b */ /* 0x000fe40003f3d200 */
[----:B------:R-:W-:-:S11]  /*04a0*/  FSETP.NEU.FTZ.AND P0, PT, |R0|, +INF , PT ;  /* 0x7f8000000000780b */ /* 0x000fd60003f1d200 */
[----:B------:R-:W-:Y:S05]  /*04b0*/  @!P1 BRA !P2, `(.L_x_6) ;  /* 0x00000004002c9947 */ /* 0x000fea0005000000 */
[----:B------:R-:W-:-:S04]  /*04c0*/  LOP3.LUT P2, RZ, R7, 0x7fffffff, RZ, 0xc0, !PT ;  /* 0x7fffffff07ff7812 */ /* 0x000fc8000784c0ff */
[----:B------:R-:W-:-:S13]  /*04d0*/  PLOP3.LUT P1, PT, P1, P2, PT, 0x2f, 0xf2 ;  /* 0x0000000000f2781c */ /* 0x000fda0000f24577 */
[----:B------:R-:W-:Y:S05]  /*04e0*/  @P1 BRA `(.L_x_7) ;  /* 0x0000000400181947 */ /* 0x000fea0003800000 */
[----:B------:R-:W-:-:S04]  /*04f0*/  LOP3.LUT P1, RZ, R8, 0x7fffffff, RZ, 0xc0, !PT ;  /* 0x7fffffff08ff7812 */ /* 0x000fc8000782c0ff */
[----:B------:R-:W-:-:S13]  /*0500*/  PLOP3.LUT P0, PT, P0, P1, PT, 0x2f, 0xf2 ;  /* 0x0000000000f2781c */ /* 0x000fda0000702577 */
[----:B------:R-:W-:Y:S05]  /*0510*/  @P0 BRA `(.L_x_8) ;  /* 0x0000000400000947 */ /* 0x000fea0003800000 */
[----:B------:R-:W-:Y:S02]  /*0520*/  ISETP.GE.AND P0, PT, R10, RZ, PT ;  /* 0x000000ff0a00720c */ /* 0x000fe40003f06270 */
[----:B------:R-:W-:-:S11]  /*0530*/  ISETP.GE.AND P1, PT, R11, RZ, PT ;  /* 0x000000ff0b00720c */ /* 0x000fd60003f26270 */
[----:B------:R-:W-:Y:S01]  /*0540*/  @P0 IMAD.MOV.U32 R9, RZ, RZ, RZ ;  /* 0x000000ffff090224 */ /* 0x000fe200078e00ff */
[----:B------:R-:W-:Y:S01]  /*0550*/  @!P0 MOV R9, 0xffffffc0 ;  /* 0xffffffc000098802 */ /* 0x000fe20000000f00 */
[----:B------:R-:W-:Y:S01]  /*0560*/  @!P0 FFMA R7, R0, 1.84467440737095516160e+19, RZ ;  /* 0x5f80000000078823 */ /* 0x000fe200000000ff */
[----:B------:R-:W-:-:S03]  /*0570*/  @!P1 FFMA R8, R3, 1.84467440737095516160e+19, RZ ;  /* 0x5f80000003089823 */ /* 0x000fc600000000ff */
[----:B------:R-:W-:-:S07]  /*0580*/  @!P1 VIADD R9, R9, 0x40 ;  /* 0x0000004009099836 */ /* 0x000fce0000000000 */
.L_x_4:
[----:B------:R-:W-:Y:S01]  /*0590*/  LEA R3, R6, 0xc0800000, 0x17 ;  /* 0xc080000006037811 */ /* 0x000fe200078eb8ff */
[----:B------:R-:W-:Y:S01]  /*05a0*/  BSSY.RECONVERGENT B2, `(.L_x_9) ;  /* 0x0000036000027945 */ /* 0x000fe20003800200 */
[----:B------:R-:W-:-:S03]  /*05b0*/  IADD3 R5, PT, PT, R5, -0x7f, RZ ;  /* 0xffffff8105057810 */ /* 0x000fc60007ffe0ff */
[----:B------:R-:W-:Y:S01]  /*05c0*/  IMAD.IADD R3, R8, 0x1, -R3 ;  /* 0x0000000108037824 */ /* 0x000fe200078e0a03 */
[C---:B------:R-:W-:Y:S01]  /*05d0*/  IADD3 R6, PT, PT, R5.reuse, 0x7f, -R6 ;  /* 0x0000007f05067810 */ /* 0x040fe20007ffe806 */
[----:B------:R-:W-:Y:S02]  /*05e0*/  IMAD R0, R5, -0x800000, R7 ;  /* 0xff80000005007824 */ /* 0x000fe400078e0207 */
[----:B------:R-:W0:Y:S01]  /*05f0*/  MUFU.RCP R8, R3 ;  /* 0x0000000300087308 */ /* 0x000e220000001000 */
[----:B------:R-:W-:Y:S01]  /*0600*/  FADD.FTZ R11, -R3, -RZ ;  /* 0x800000ff030b7221 */ /* 0x000fe20000010100 */
[----:B------:R-:W-:-:S03]  /*0610*/  IMAD.IADD R6, R6, 0x1, R9 ;  /* 0x0000000106067824 */ /* 0x000fc600078e0209 */
[----:B0-----:R-:W-:-:S04]  /*0620*/  FFMA R13, R8, R11, 1 ;  /* 0x3f800000080d7423 */ /* 0x001fc8000000000b */
[----:B------:R-:W-:-:S04]  /*0630*/  FFMA R10, R8, R13, R8 ;  /* 0x0000000d080a7223 */ /* 0x000fc80000000008 */
[----:B------:R-:W-:-:S04]  /*0640*/  FFMA R7, R0, R10, RZ ;  /* 0x0000000a00077223 */ /* 0x000fc800000000ff */
[----:B------:R-:W-:-:S04]  /*0650*/  FFMA R8, R11, R7, R0 ;  /* 0x000000070b087223 */ /* 0x000fc80000000000 */
[----:B------:R-:W-:-:S04]  /*0660*/  FFMA R7, R10, R8, R7 ;  /* 0x000000080a077223 */ /* 0x000fc80000000007 */
[----:B------:R-:W-:-:S04]  /*0670*/  FFMA R8, R11, R7, R0 ;  /* 0x000000070b087223 */ /* 0x000fc80000000000 */
[----:B------:R-:W-:-:S05]  /*0680*/  FFMA R0, R10, R8, R7 ;  /* 0x000000080a007223 */ /* 0x000fca0000000007 */
[----:B------:R-:W-:-:S04]  /*0690*/  SHF.R.U32.HI R3, RZ, 0x17, R0 ;  /* 0x00000017ff037819 */ /* 0x000fc80000011600 */
[----:B------:R-:W-:-:S05]  /*06a0*/  LOP3.LUT R3, R3, 0xff, RZ, 0xc0, !PT ;  /* 0x000000ff03037812 */ /* 0x000fca00078ec0ff */
[----:B------:R-:W-:-:S05]  /*06b0*/  IMAD.IADD R9, R3, 0x1, R6 ;  /* 0x0000000103097824 */ /* 0x000fca00078e0206 */
[----:B------:R-:W-:-:S04]  /*06c0*/  IADD3 R3, PT, PT, R9, -0x1, RZ ;  /* 0xffffffff09037810 */ /* 0x000fc80007ffe0ff */
[----:B------:R-:W-:-:S13]  /*06d0*/  ISETP.GE.U32.AND P0, PT, R3, 0xfe, PT ;  /* 0x000000fe0300780c */ /* 0x000fda0003f06070 */
[----:B------:R-:W-:Y:S05]  /*06e0*/  @!P0 BRA `(.L_x_10) ;  /* 0x0000000000808947 */ /* 0x000fea0003800000 */
[----:B------:R-:W-:-:S13]  /*06f0*/  ISETP.GT.AND P0, PT, R9, 0xfe, PT ;  /* 0x000000fe0900780c */ /* 0x000fda0003f04270 */
[----:B------:R-:W-:Y:S05]  /*0700*/  @P0 BRA `(.L_x_11) ;  /* 0x00000000006c0947 */ /* 0x000fea0003800000 */
[----:B------:R-:W-:-:S13]  /*0710*/  ISETP.GE.AND P0, PT, R9, 0x1, PT ;  /* 0x000000010900780c */ /* 0x000fda0003f06270 */
[----:B------:R-:W-:Y:S05]  /*0720*/  @P0 BRA `(.L_x_12) ;  /* 0x0000000000740947 */ /* 0x000fea0003800000 */
[----:B------:R-:W-:Y:S02]  /*0730*/  ISETP.GE.AND P0, PT, R9, -0x18, PT ;  /* 0xffffffe80900780c */ /* 0x000fe40003f06270 */
[----:B------:R-:W-:-:S11]  /*0740*/  LOP3.LUT R0, R0, 0x80000000, RZ, 0xc0, !PT ;  /* 0x8000000000007812 */ /* 0x000fd600078ec0ff */
[----:B------:R-:W-:Y:S05]  /*0750*/  @!P0 BRA `(.L_x_12) ;  /* 0x0000000000688947 */ /* 0x000fea0003800000 */
[CCC-:B------:R-:W-:Y:S01]  /*0760*/  FFMA.RZ R3, R10.reuse, R8.reuse, R7.reuse ;  /* 0x000000080a037223 */ /* 0x1c0fe2000000c007 */
[CCC-:B------:R-:W-:Y:S01]  /*0770*/  FFMA.RM R6, R10.reuse, R8.reuse, R7.reuse ;  /* 0x000000080a067223 */ /* 0x1c0fe20000004007 */
[C---:B------:R-:W-:Y:S02]  /*0780*/  ISETP.NE.AND P2, PT, R9.reuse, RZ, PT ;  /* 0x000000ff0900720c */ /* 0x040fe40003f45270 */
[----:B------:R-:W-:Y:S02]  /*0790*/  ISETP.NE.AND P1, PT, R9, RZ, PT ;  /* 0x000000ff0900720c */ /* 0x000fe40003f25270 */
[----:B------:R-:W-:Y:S01]  /*07a0*/  LOP3.LUT R5, R3, 0x7fffff, RZ, 0xc0, !PT ;  /* 0x007fffff03057812 */ /* 0x000fe200078ec0ff */
[----:B------:R-:W-:Y:S01]  /*07b0*/  FFMA.RP R3, R10, R8, R7 ;  /* 0x000000080a037223 */ /* 0x000fe20000008007 */
[----:B------:R-:W-:Y:S02]  /*07c0*/  VIADD R8, R9, 0x20 ;  /* 0x0000002009087836 */ /* 0x000fe40000000000 */
[----:B------:R-:W-:Y:S01]  /*07d0*/  LOP3.LUT R5, R5, 0x800000, RZ, 0xfc, !PT ;  /* 0x0080000005057812 */ /* 0x000fe200078efcff */
[----:B------:R-:W-:Y:S01]  /*07e0*/  IMAD.MOV R7, RZ, RZ, -R9 ;  /* 0x000000ffff077224 */ /* 0x000fe200078e0a09 */
[----:B------:R-:W-:-:S02]  /*07f0*/  FSETP.NEU.FTZ.AND P0, PT, R3, R6, PT ;  /* 0x000000060300720b */ /* 0x000fc40003f1d000 */
[----:B------:R-:W-:Y:S02]  /*0800*/  SHF.L.U32 R8, R5, R8, RZ ;  /* 0x0000000805087219 */ /* 0x000fe400000006ff */
[----:B------:R-:W-:Y:S02]  /*0810*/  SEL R6, R7, RZ, P2 ;  /* 0x000000ff07067207 */ /* 0x000fe40001000000 */
[----:B------:R-:W-:Y:S02]  /*0820*/  ISETP.NE.AND P1, PT, R8, RZ, P1 ;  /* 0x000000ff0800720c */ /* 0x000fe40000f25270 */
[----:B------:R-:W-:Y:S02]  /*0830*/  SHF.R.U32.HI R6, RZ, R6, R5 ;  /* 0x00000006ff067219 */ /* 0x000fe40000011605 */
[----:B------:R-:W-:Y:S02]  /*0840*/  PLOP3.LUT P0, PT, P0, P1, PT, 0xf8, 0x8f ;  /* 0x00000000008f781c */ /* 0x000fe40000703f70 */
[----:B------:R-:W-:-:S02]  /*0850*/  SHF.R.U32.HI R8, RZ, 0x1, R6 ;  /* 0x00000001ff087819 */ /* 0x000fc40000011606 */
[----:B------:R-:W-:-:S04]  /*0860*/  SEL R3, RZ, 0x1, !P0 ;  /* 0x00000001ff037807 */ /* 0x000fc80004000000 */
[----:B------:R-:W-:-:S04]  /*0870*/  LOP3.LUT R3, R3, 0x1, R8, 0xf8, !PT ;  /* 0x0000000103037812 */ /* 0x000fc800078ef808 */
[----:B------:R-:W-:-:S04]  /*0880*/  LOP3.LUT R3, R3, R6, RZ, 0xc0, !PT ;  /* 0x0000000603037212 */ /* 0x000fc800078ec0ff */
[----:B------:R-:W-:-:S04]  /*0890*/  IADD3 R3, PT, PT, R8, R3, RZ ;  /* 0x0000000308037210 */ /* 0x000fc80007ffe0ff */
[----:B------:R-:W-:Y:S01]  /*08a0*/  LOP3.LUT R0, R3, R0, RZ, 0xfc, !PT ;  /* 0x0000000003007212 */ /* 0x000fe200078efcff */
[----:B------:R-:W-:Y:S06]  /*08b0*/  BRA `(.L_x_12) ;  /* 0x0000000000107947 */ /* 0x000fec0003800000 */
.L_x_11:
[----:B------:R-:W-:-:S04]  /*08c0*/  LOP3.LUT R0, R0, 0x80000000, RZ, 0xc0, !PT ;  /* 0x8000000000007812 */ /* 0x000fc800078ec0ff */
[----:B------:R-:W-:Y:S01]  /*08d0*/  LOP3.LUT R0, R0, 0x7f800000, RZ, 0xfc, !PT ;  /* 0x7f80000000007812 */ /* 0x000fe200078efcff */
[----:B------:R-:W-:Y:S06]  /*08e0*/  BRA `(.L_x_12) ;  /* 0x0000000000047947 */ /* 0x000fec0003800000 */
.L_x_10:
[----:B------:R-:W-:-:S07]  /*08f0*/  IMAD R0, R6, 0x800000, R0 ;  /* 0x0080000006007824 */ /* 0x000fce00078e0200 */
.L_x_12:
[----:B------:R-:W-:Y:S05]  /*0900*/  BSYNC.RECONVERGENT B2 ;  /* 0x0000000000027941 */ /* 0x000fea0003800200 */
.L_x_9:
[----:B------:R-:W-:Y:S05]  /*0910*/  BRA `(.L_x_13) ;  /* 0x0000000000207947 */ /* 0x000fea0003800000 */
.L_x_8:
[----:B------:R-:W-:-:S04]  /*0920*/  LOP3.LUT R0, R8, 0x80000000, R7, 0x48, !PT ;  /* 0x8000000008007812 */ /* 0x000fc800078e4807 */
[----:B------:R-:W-:Y:S01]  /*0930*/  LOP3.LUT R0, R0, 0x7f800000, RZ, 0xfc, !PT ;  /* 0x7f80000000007812 */ /* 0x000fe200078efcff */
[----:B------:R-:W-:Y:S06]  /*0940*/  BRA `(.L_x_13) ;  /* 0x0000000000147947 */ /* 0x000fec0003800000 */
.L_x_7:
[----:B------:R-:W-:Y:S01]  /*0950*/  LOP3.LUT R0, R8, 0x80000000, R7, 0x48, !PT ;  /* 0x8000000008007812 */ /* 0x000fe200078e4807 */
[----:B------:R-:W-:Y:S06]  /*0960*/  BRA `(.L_x_13) ;  /* 0x00000000000c7947 */ /* 0x000fec0003800000 */
.L_x_6:
[----:B------:R-:W0:Y:S01]  /*0970*/  MUFU.RSQ R0, -QNAN ;  /* 0xffc0000000007908 */ /* 0x000e220000001400 */
[----:B------:R-:W-:Y:S05]  /*0980*/  BRA `(.L_x_13) ;  /* 0x0000000000047947 */ /* 0x000fea0003800000 */
.L_x_5:
[----:B------:R-:W-:-:S07]  /*0990*/  FADD.FTZ R0, R0, R3 ;  /* 0x0000000300007221 */ /* 0x000fce0000010000 */
.L_x_13:
[----:B------:R-:W-:Y:S05]  /*09a0*/  BSYNC.RECONVERGENT B1 ;  /* 0x0000000000017941 */ /* 0x000fea0003800200 */
.L_x_3:
[----:B------:R-:W-:-:S04]  /*09b0*/  HFMA2 R5, -RZ, RZ, 0, 0 ;  /* 0x00000000ff057431 */ /* 0x000fc800000001ff */
[----:B0-----:R-:W-:Y:S05]  /*09c0*/  RET.REL.NODEC R4 `(_Z13mish_backwardPKfS0_Pfi) ;  /* 0xfffffff4048c7950 */ /* 0x001fea0003c3ffff */
.L_x_14:
        /* <DEDUP_REMOVED lines=11> */
.L_x_45:


//--------------------- .text._Z12mish_forwardPKfPfi --------------------------
	.section	.text._Z12mish_forwardPKfPfi,"ax",@progbits
	.align	128
        .global         _Z12mish_forwardPKfPfi
        .type           _Z12mish_forwardPKfPfi,@function
        .size           _Z12mish_forwardPKfPfi,(.L_x_50 - _Z12mish_forwardPKfPfi)
        .other          _Z12mish_forwardPKfPfi,@"STO_CUDA_ENTRY STV_DEFAULT"
_Z12mish_forwardPKfPfi:
.text._Z12mish_forwardPKfPfi:
        /* <DEDUP_REMOVED lines=11> */
[----:B-1----:R-:W2:Y:S01]  /*00b0*/  LDG.E R3, desc[UR4][R4.64] ;  /* 0x0000000404037981 */ /* 0x002ea2000c1e1900 */
[----:B------:R-:W-:Y:S01]  /*00c0*/  HFMA2 R0, -RZ, RZ, 0.96630859375, -0.0022525787353515625 ;  /* 0x3bbb989dff007431 */ /* 0x000fe200000001ff */
[----:B------:R-:W-:Y:S01]  /*00d0*/  MOV R7, 0x437c0000 ;  /* 0x437c000000077802 */ /* 0x000fe20000000f00 */
[----:B------:R-:W-:Y:S01]  /*00e0*/  HFMA2 R8, -RZ, RZ, 1.5048828125, 33.21875 ;  /* 0x3e055027ff087431 */ /* 0x000fe200000001ff */
[----:B------:R-:W-:Y:S02]  /*00f0*/  MOV R10, 0x3c80f082 ;  /* 0x3c80f082000a7802 */ /* 0x000fe40000000f00 */
[----:B--2---:R-:W-:-:S04]  /*0100*/  FFMA.SAT R0, R3, R0, 0.5 ;  /* 0x3f00000003007423 */ /* 0x004fc80000002000 */
[----:B------:R-:W-:-:S04]  /*0110*/  FFMA.RM R0, R0, R7, 12582913 ;  /* 0x4b40000100007423 */ /* 0x000fc80000004007 */
[C---:B------:R-:W-:Y:S01]  /*0120*/  FADD R6, R0.reuse, -12583039 ;  /* 0xcb40007f00067421 */ /* 0x040fe20000000000 */
[----:B------:R-:W-:-:S03]  /*0130*/  SHF.L.U32 R0, R0, 0x17, RZ ;  /* 0x0000001700007819 */ /* 0x000fc600000006ff */
[----:B------:R-:W-:-:S04]  /*0140*/  FFMA R6, R3, 1.4426950216293334961, -R6 ;  /* 0x3fb8aa3b03067823 */ /* 0x000fc80000000806 */
[----:B------:R-:W-:-:S04]  /*0150*/  FFMA R6, R3, 1.925963033500011079e-08, R6 ;  /* 0x32a5706003067823 */ /* 0x000fc80000000006 */
[----:B------:R-:W0:Y:S02]  /*0160*/  MUFU.EX2 R7, R6 ;  /* 0x0000000600077308 */ /* 0x000e240000000800 */
[----:B0-----:R-:W-:-:S05]  /*0170*/  FFMA R0, R0, R7, 1 ;  /* 0x3f80000000007423 */ /* 0x001fca0000000007 */
[----:B------:R-:W-:-:S13]  /*0180*/  FSETP.GEU.AND P0, PT, R0, 1.175494350822287508e-38, PT ;  /* 0x008000000000780b */ /* 0x000fda0003f0e000 */
[----:B------:R-:W-:-:S05]  /*0190*/  @!P0 FMUL R0, R0, 8388608 ;  /* 0x4b00000000008820 */ /* 0x000fca0000400000 */
[----:B------:R-:W-:-:S04]  /*01a0*/  IADD3 R4, PT, PT, R0, -0x3f2aaaab, RZ ;  /* 0xc0d5555500047810 */ /* 0x000fc80007ffe0ff */
[----:B------:R-:W-:-:S04]  /*01b0*/  LOP3.LUT R5, R4, 0xff800000, RZ, 0xc0, !PT ;  /* 0xff80000004057812 */ /* 0x000fc800078ec0ff */
[-C--:B------:R-:W-:Y:S02]  /*01c0*/  IADD3 R4, PT, PT, R0, -R5.reuse, RZ ;  /* 0x8000000500047210 */ /* 0x080fe40007ffe0ff */
[----:B------:R-:W-:-:S03]  /*01d0*/  I2FP.F32.S32 R5, R5 ;  /* 0x0000000500057245 */ /* 0x000fc60000201400 */
[----:B------:R-:W-:-:S04]  /*01e0*/  FADD R7, R4, -1 ;  /* 0xbf80000004077421 */ /* 0x000fc80000000000 */
[----:B------:R-:W-:Y:S01]  /*01f0*/  FFMA R4, R7, -R8, 0.14084610342979431152 ;  /* 0x3e1039f607047423 */ /* 0x000fe20000000808 */
[----:B------:R-:W-:-:S03]  /*0200*/  HFMA2 R8, -RZ, RZ, 1.875, 0 ;  /* 0x3f800000ff087431 */ /* 0x000fc600000001ff */
[----:B------:R-:W-:-:S04]  /*0210*/  FFMA R4, R7, R4, -0.12148627638816833496 ;  /* 0xbdf8cdcc07047423 */ /* 0x000fc80000000004 */
[----:B------:R-:W-:-:S04]  /*0220*/  FFMA R4, R7, R4, 0.13980610668659210205 ;  /* 0x3e0f295507047423 */ /* 0x000fc80000000004 */
[----:B------:R-:W-:-:S04]  /*0230*/  FFMA R4, R7, R4, -0.16684235632419586182 ;  /* 0xbe2ad8b907047423 */ /* 0x000fc80000000004 */
[----:B------:R-:W-:-:S04]  /*0240*/  FFMA R4, R7, R4, 0.20012299716472625732 ;  /* 0x3e4ced0b07047423 */ /* 0x000fc80000000004 */
[----:B------:R-:W-:-:S04]  /*0250*/  FFMA R4, R7, R4, -0.24999669194221496582 ;  /* 0xbe7fff2207047423 */ /* 0x000fc80000000004 */
[----:B------:R-:W-:-:S04]  /*0260*/  FFMA R4, R7, R4, 0.33333182334899902344 ;  /* 0x3eaaaa7807047423 */ /* 0x000fc80000000004 */
[C---:B------:R-:W-:Y:S01]  /*0270*/  FFMA R6, R7.reuse, R4, -0.5 ;  /* 0xbf00000007067423 */ /* 0x040fe20000000004 */
[----:B------:R-:W-:Y:S02]  /*0280*/  FSEL R4, RZ, -23, P0 ;  /* 0xc1b80000ff047808 */ /* 0x000fe40000000000 */
[----:B------:R-:W-:Y:S01]  /*0290*/  ISETP.GT.U32.AND P0, PT, R0, 0x7f7fffff, PT ;  /* 0x7f7fffff0000780c */ /* 0x000fe20003f04070 */
[----:B------:R-:W-:Y:S02]  /*02a0*/  FMUL R6, R7, R6 ;  /* 0x0000000607067220 */ /* 0x000fe40000400000 */
[----:B------:R-:W-:Y:S01]  /*02b0*/  FFMA R4, R5, 1.1920928955078125e-07, R4 ;  /* 0x3400000005047823 */ /* 0x000fe20000000004 */
[----:B------:R-:W-:Y:S01]  /*02c0*/  MOV R5, 0x7f800000 ;  /* 0x7f80000000057802 */ /* 0x000fe20000000f00 */
[----:B------:R-:W-:-:S04]  /*02d0*/  FFMA R7, R7, R6, R7 ;  /* 0x0000000607077223 */ /* 0x000fc80000000007 */
[----:B------:R-:W-:-:S04]  /*02e0*/  FFMA R4, R4, 0.69314718246459960938, R7 ;  /* 0x3f31721804047823 */ /* 0x000fc80000000007 */
[C---:B------:R-:W-:Y:S01]  /*02f0*/  @P0 FFMA R4, R0.reuse, R5, +INF ;  /* 0x7f80000000040423 */ /* 0x040fe20000000005 */
[----:B------:R-:W-:-:S04]  /*0300*/  FSETP.NEU.AND P0, PT, R0, RZ, PT ;  /* 0x000000ff0000720b */ /* 0x000fc80003f0d000 */
[----:B------:R-:W-:Y:S02]  /*0310*/  FSEL R6, R4, -INF , P0 ;  /* 0xff80000004067808 */ /* 0x000fe40000000000 */
[----:B------:R-:W0:Y:S02]  /*0320*/  LDC.64 R4, c[0x0][0x388] ;  /* 0x0000e200ff047b82 */ /* 0x000e240000000a00 */
[C---:B------:R-:W-:Y:S01]  /*0330*/  FSETP.GE.AND P1, PT, |R6|.reuse, 0.60000002384185791016, PT ;  /* 0x3f19999a0600780b */ /* 0x040fe20003f26200 */
[C---:B------:R-:W-:Y:S01]  /*0340*/  FMUL R0, |R6|.reuse, 2.8853900432586669922 ;  /* 0x4038aa3b06007820 */ /* 0x040fe20000400200 */
[C---:B------:R-:W-:Y:S01]  /*0350*/  FMUL R11, R6.reuse, R6 ;  /* 0x00000006060b7220 */ /* 0x040fe20000400000 */
[----:B------:R-:W-:-:S03]  /*0360*/  FSETP.GE.AND P0, PT, |R6|, 9.010913848876953125, PT ;  /* 0x41102cb40600780b */ /* 0x000fc60003f06200 */
[----:B------:R-:W-:Y:S01]  /*0370*/  FFMA R10, R11, R10, -0.052303962409496307373 ;  /* 0xbd563cae0b0a7423 */ /* 0x000fe2000000000a */
[----:B------:R-:W1:Y:S01]  /*0380*/  MUFU.EX2 R0, R0 ;  /* 0x0000000000007308 */ /* 0x000e620000000800 */
[----:B0-----:R-:W-:-:S04]  /*0390*/  IMAD.WIDE R4, R2, 0x4, R4 ;  /* 0x0000000402047825 */ /* 0x001fc800078e0204 */
[----:B-1----:R-:W-:Y:S01]  /*03a0*/  FADD R7, R0, 1 ;  /* 0x3f80000000077421 */ /* 0x002fe20000000000 */
[----:B------:R-:W-:-:S04]  /*03b0*/  FFMA R0, R11, R10, 0.1331529766321182251 ;  /* 0x3e0859410b007423 */ /* 0x000fc8000000000a */
[C---:B------:R-:W-:Y:S01]  /*03c0*/  FFMA R0, R11.reuse, R0, -0.33332768082618713379 ;  /* 0xbeaaa9ed0b007423 */ /* 0x040fe20000000000 */
[----:B------:R-:W0:Y:S03]  /*03d0*/  MUFU.RCP R7, R7 ;  /* 0x0000000700077308 */ /* 0x000e260000001000 */
[----:B------:R-:W-:Y:S01]  /*03e0*/  FFMA R11, R11, R0, RZ ;  /* 0x000000000b0b7223 */ /* 0x000fe200000000ff */
[----:B0-----:R-:W-:-:S05]  /*03f0*/  FFMA R8, R7, -2, R8 ;  /* 0xc000000007087823 */ /* 0x001fca0000000008 */
[----:B------:R-:W-:-:S04]  /*0400*/  FSEL R9, R8, 1, !P0 ;  /* 0x3f80000008097808 */ /* 0x000fc80004000000 */
[--C-:B------:R-:W-:Y:S01]  /*0410*/  LOP3.LUT R8, R9, 0x80000000, R6.reuse, 0xb8, !PT ;  /* 0x8000000009087812 */ /* 0x100fe200078eb806 */
[----:B------:R-:W-:-:S04]  /*0420*/  @!P1 FFMA R8, R6, R11, R6 ;  /* 0x0000000b06089223 */ /* 0x000fc80000000006 */
[----:B------:R-:W-:-:S05]  /*0430*/  FMUL R3, R3, R8 ;  /* 0x0000000803037220 */ /* 0x000fca0000400000 */
[----:B------:R-:W-:Y:S01]  /*0440*/  STG.E desc[UR4][R4.64], R3 ;  /* 0x0000000304007986 */ /* 0x000fe2000c101904 */
[----:B------:R-:W-:Y:S05]  /*0450*/  EXIT ;  /* 0x000000000000794d */ /* 0x000fea0003800000 */
.L_x_15:
        /* <DEDUP_REMOVED lines=10> */
.L_x_50:


//--------------------- .text._Z14swish_backwardPKfS0_Pfif --------------------------
	.section	.text._Z14swish_backwardPKfS0_Pfif,"ax",@progbits
	.align	128
        .global         _Z14swish_backwardPKfS0_Pfif
        .type           _Z14swish_backwardPKfS0_Pfif,@function
        .size           _Z14swish_backwardPKfS0_Pfif,(.L_x_46 - _Z14swish_backwardPKfS0_Pfif)
        .other          _Z14swish_backwardPKfS0_Pfif,@"STO_CUDA_ENTRY STV_DEFAULT"
_Z14swish_backwardPKfS0_Pfif:
.text._Z14swish_backwardPKfS0_Pfif:
        /* <DEDUP_REMOVED lines=10> */
[----:B------:R-:W2:Y:S01]  /*00a0*/  LDCU UR6, c[0x0][0x39c] ;  /* 0x00007380ff0677ac */ /* 0x000ea20008000800 */
[----:B0-----:R-:W-:-:S06]  /*00b0*/  IMAD.WIDE R4, R3, 0x4, R4 ;  /* 0x0000000403047825 */ /* 0x001fcc00078e0204 */
[----:B-1----:R-:W2:Y:S01]  /*00c0*/  LDG.E R4, desc[UR4][R4.64] ;  /* 0x0000000404047981 */ /* 0x002ea2000c1e1900 */
[----:B------:R-:W-:Y:S02]  /*00d0*/  HFMA2 R7, -RZ, RZ, 0.96630859375, -0.0022525787353515625 ;  /* 0x3bbb989dff077431 */ /* 0x000fe400000001ff */
[----:B------:R-:W-:Y:S01]  /*00e0*/  IMAD.MOV.U32 R9, RZ, RZ, 0x437c0000 ;  /* 0x437c0000ff097424 */ /* 0x000fe200078e00ff */
[----:B------:R-:W-:Y:S01]  /*00f0*/  BSSY.RECONVERGENT B0, `(.L_x_16) ;  /* 0x0000015000007945 */ /* 0x000fe20003800200 */
[----:B--2---:R-:W-:-:S04]  /*0100*/  FMUL R0, R4, -UR6 ;  /* 0x8000000604007c20 */ /* 0x004fc80008400000 */
[----:B------:R-:W-:-:S04]  /*0110*/  FFMA.SAT R2, R0, R7, 0.5 ;  /* 0x3f00000000027423 */ /* 0x000fc80000002007 */
[----:B------:R-:W-:-:S04]  /*0120*/  FFMA.RM R2, R2, R9, 12582913 ;  /* 0x4b40000102027423 */ /* 0x000fc80000004009 */
[C---:B------:R-:W-:Y:S01]  /*0130*/  FADD R7, R2.reuse, -12583039 ;  /* 0xcb40007f02077421 */ /* 0x040fe20000000000 */
[----:B------:R-:W-:-:S03]  /*0140*/  SHF.L.U32 R2, R2, 0x17, RZ ;  /* 0x0000001702027819 */ /* 0x000fc600000006ff */
[----:B------:R-:W-:-:S04]  /*0150*/  FFMA R7, R0, 1.4426950216293334961, -R7 ;  /* 0x3fb8aa3b00077823 */ /* 0x000fc80000000807 */
[----:B------:R-:W-:-:S06]  /*0160*/  FFMA R7, R0, 1.925963033500011079e-08, R7 ;  /* 0x32a5706000077823 */ /* 0x000fcc0000000007 */
[----:B------:R-:W0:Y:S02]  /*0170*/  MUFU.EX2 R7, R7 ;  /* 0x0000000700077308 */ /* 0x000e240000000800 */
[----:B0-----:R-:W-:-:S04]  /*0180*/  FFMA R0, R2, R7, 1 ;  /* 0x3f80000002007423 */ /* 0x001fc80000000007 */
[----:B------:R-:W-:-:S05]  /*0190*/  VIADD R2, R0, 0x1800000 ;  /* 0x0180000000027836 */ /* 0x000fca0000000000 */
[----:B------:R-:W-:-:S04]  /*01a0*/  LOP3.LUT R2, R2, 0x7f800000, RZ, 0xc0, !PT ;  /* 0x7f80000002027812 */ /* 0x000fc800078ec0ff */
[----:B------:R-:W-:-:S13]  /*01b0*/  ISETP.GT.U32.AND P0, PT, R2, 0x1ffffff, PT ;  /* 0x01ffffff0200780c */ /* 0x000fda0003f04070 */
[----:B------:R-:W-:Y:S05]  /*01c0*/  @P0 BRA `(.L_x_17) ;  /* 0x00000000000c0947 */ /* 0x000fea0003800000 */
[----:B------:R-:W-:-:S07]  /*01d0*/  MOV R6, 0x1f0 ;  /* 0x000001f000067802 */ /* 0x000fce0000000f00 */
[----:B------:R-:W-:Y:S05]  /*01e0*/  CALL.REL.NOINC `($__internal_1_$__cuda_sm20_rcp_rn_f32_slowpath) ;  /* 0x00000000004c7944 */ /* 0x000fea0003c00000 */
[----:B------:R-:W-:Y:S05]  /*01f0*/  BRA `(.L_x_18) ;  /* 0x0000000000107947 */ /* 0x000fea0003800000 */
.L_x_17:
[----:B------:R-:W0:Y:S02]  /*0200*/  MUFU.RCP R5, R0 ;  /* 0x0000000000057308 */ /* 0x000e240000001000 */
[----:B0-----:R-:W-:-:S04]  /*0210*/  FFMA R2, R0, R5, -1 ;  /* 0xbf80000000027423 */ /* 0x001fc80000000005 */
[----:B------:R-:W-:-:S04]  /*0220*/  FADD.FTZ R2, -R2, -RZ ;  /* 0x800000ff02027221 */ /* 0x000fc80000010100 */
[----:B------:R-:W-:-:S07]  /*0230*/  FFMA R5, R5, R2, R5 ;  /* 0x0000000205057223 */ /* 0x000fce0000000005 */
.L_x_18:
[----:B------:R-:W-:Y:S05]  /*0240*/  BSYNC.RECONVERGENT B0 ;  /* 0x0000000000007941 */ /* 0x000fea0003800200 */
.L_x_16:
[----:B------:R-:W0:Y:S01]  /*0250*/  LDC.64 R6, c[0x0][0x380] ;  /* 0x0000e000ff067b82 */ /* 0x000e220000000a00 */
[----:B------:R-:W1:Y:S07]  /*0260*/  LDCU UR6, c[0x0][0x39c] ;  /* 0x00007380ff0677ac */ /* 0x000e6e0008000800 */
[----:B------:R-:W2:Y:S01]  /*0270*/  LDC.64 R8, c[0x0][0x390] ;  /* 0x0000e400ff087b82 */ /* 0x000ea20000000a00 */
[----:B0-----:R-:W-:-:S06]  /*0280*/  IMAD.WIDE R6, R3, 0x4, R6 ;  /* 0x0000000403067825 */ /* 0x001fcc00078e0206 */
[----:B------:R-:W3:Y:S01]  /*0290*/  LDG.E R7, desc[UR4][R6.64] ;  /* 0x0000000406077981 */ /* 0x000ee2000c1e1900 */
[----:B------:R-:W-:Y:S01]  /*02a0*/  FMUL R4, R4, R5 ;  /* 0x0000000504047220 */ /* 0x000fe20000400000 */
[----:B------:R-:W-:Y:S01]  /*02b0*/  FADD R0, -R5, 1 ;  /* 0x3f80000005007421 */ /* 0x000fe20000000100 */
[----:B--2---:R-:W-:-:S04]  /*02c0*/  IMAD.WIDE R2, R3, 0x4, R8 ;  /* 0x0000000403027825 */ /* 0x004fc800078e0208 */
[----:B-1----:R-:W-:-:S04]  /*02d0*/  FMUL R4, R4, UR6 ;  /* 0x0000000604047c20 */ /* 0x002fc80008400000 */
[----:B------:R-:W-:-:S04]  /*02e0*/  FFMA R0, R4, R0, R5 ;  /* 0x0000000004007223 */ /* 0x000fc80000000005 */
[----:B---3--:R-:W-:-:S05]  /*02f0*/  FMUL R5, R0, R7 ;  /* 0x0000000700057220 */ /* 0x008fca0000400000 */
[----:B------:R-:W-:Y:S01]  /*0300*/  STG.E desc[UR4][R2.64], R5 ;  /* 0x0000000502007986 */ /* 0x000fe2000c101904 */
[----:B------:R-:W-:Y:S05]  /*0310*/  EXIT ;  /* 0x000000000000794d */ /* 0x000fea0003800000 */
        .weak           $__internal_1_$__cuda_sm20_rcp_rn_f32_slowpath
        .type           $__internal_1_$__cuda_sm20_rcp_rn_f32_slowpath,@function
        .size           $__internal_1_$__cuda_sm20_rcp_rn_f32_slowpath,(.L_x_46 - $__internal_1_$__cuda_sm20_rcp_rn_f32_slowpath)
$__internal_1_$__cuda_sm20_rcp_rn_f32_slowpath:
[----:B------:R-:W-:Y:S01]  /*0320*/  SHF.L.U32 R2, R0, 0x1, RZ ;  /* 0x0000000100027819 */ /* 0x000fe200000006ff */
[----:B------:R-:W-:Y:S03]  /*0330*/  BSSY.RECONVERGENT B1, `(.L_x_19) ;  /* 0x0000030000017945 */ /* 0x000fe60003800200 */
[----:B------:R-:W-:-:S04]  /*0340*/  SHF.R.U32.HI R2, RZ, 0x18, R2 ;  /* 0x00000018ff027819 */ /* 0x000fc80000011602 */
[----:B------:R-:W-:-:S13]  /*0350*/  ISETP.NE.U32.AND P0, PT, R2, RZ, PT ;  /* 0x000000ff0200720c */ /* 0x000fda0003f05070 */
[----:B------:R-:W-:Y:S05]  /*0360*/  @P0 BRA `(.L_x_20) ;  /* 0x0000000000280947 */ /* 0x000fea0003800000 */
[----:B------:R-:W-:-:S05]  /*0370*/  IMAD.SHL.U32 R2, R0, 0x2, RZ ;  /* 0x0000000200027824 */ /* 0x000fca00078e00ff */
[----:B------:R-:W-:-:S13]  /*0380*/  ISETP.NE.AND P0, PT, R2, RZ, PT ;  /* 0x000000ff0200720c */ /* 0x000fda0003f05270 */
[----:B------:R-:W-:Y:S01]  /*0390*/  @P0 FFMA R7, R0, 1.84467440737095516160e+19, RZ ;  /* 0x5f80000000070823 */ /* 0x000fe200000000ff */
[----:B------:R-:W-:Y:S08]  /*03a0*/  @!P0 MUFU.RCP R5, R0 ;  /* 0x0000000000058308 */ /* 0x000ff00000001000 */
[----:B------:R-:W0:Y:S02]  /*03b0*/  @P0 MUFU.RCP R2, R7 ;  /* 0x0000000700020308 */ /* 0x000e240000001000 */
[----:B0-----:R-:W-:-:S04]  /*03c0*/  @P0 FFMA R8, R7, R2, -1 ;  /* 0xbf80000007080423 */ /* 0x001fc80000000002 */
[----:B------:R-:W-:-:S04]  /*03d0*/  @P0 FADD.FTZ R9, -R8, -RZ ;  /* 0x800000ff08090221 */ /* 0x000fc80000010100 */
[----:B------:R-:W-:-:S04]  /*03e0*/  @P0 FFMA R2, R2, R9, R2 ;  /* 0x0000000902020223 */ /* 0x000fc80000000002 */
[----:B------:R-:W-:Y:S01]  /*03f0*/  @P0 FFMA R5, R2, 1.84467440737095516160e+19, RZ ;  /* 0x5f80000002050823 */ /* 0x000fe200000000ff */
[----:B------:R-:W-:Y:S06]  /*0400*/  BRA `(.L_x_21) ;  /* 0x0000000000887947 */ /* 0x000fec0003800000 */
.L_x_20:
[----:B------:R-:W-:-:S04]  /*0410*/  IADD3 R5, PT, PT, R2, -0xfd, RZ ;  /* 0xffffff0302057810 */ /* 0x000fc80007ffe0ff */
[----:B------:R-:W-:-:S13]  /*0420*/  ISETP.GT.U32.AND P0, PT, R5, 0x1, PT ;  /* 0x000000010500780c */ /* 0x000fda0003f04070 */
[----:B------:R-:W-:Y:S05]  /*0430*/  @P0 BRA `(.L_x_22) ;  /* 0x0000000000780947 */ /* 0x000fea0003800000 */
[----:B------:R-:W-:Y:S01]  /*0440*/  LOP3.LUT R7, R0, 0x7fffff, RZ, 0xc0, !PT ;  /* 0x007fffff00077812 */ /* 0x000fe200078ec0ff */
[----:B------:R-:W-:-:S03]  /*0450*/  IMAD.MOV.U32 R12, RZ, RZ, 0x3 ;  /* 0x00000003ff0c7424 */ /* 0x000fc600078e00ff */
[----:B------:R-:W-:Y:S02]  /*0460*/  LOP3.LUT R7, R7, 0x3f800000, RZ, 0xfc, !PT ;  /* 0x3f80000007077812 */ /* 0x000fe400078efcff */
[----:B------:R-:W-:Y:S02]  /*0470*/  SHF.L.U32 R11, R12, R5, RZ ;  /* 0x000000050c0b7219 */ /* 0x000fe400000006ff */
[----:B------:R-:W0:Y:S02]  /*0480*/  MUFU.RCP R8, R7 ;  /* 0x0000000700087308 */ /* 0x000e240000001000 */
[----:B0-----:R-:W-:-:S04]  /*0490*/  FFMA R9, R7, R8, -1 ;  /* 0xbf80000007097423 */ /* 0x001fc80000000008 */
[----:B------:R-:W-:-:S04]  /*04a0*/  FADD.FTZ R9, -R9, -RZ ;  /* 0x800000ff09097221 */ /* 0x000fc80000010100 */
[CCC-:B------:R-:W-:Y:S01]  /*04b0*/  FFMA.RM R10, R8.reuse, R9.reuse, R8.reuse ;  /* 0x00000009080a7223 */ /* 0x1c0fe20000004008 */
[----:B------:R-:W-:-:S04]  /*04c0*/  FFMA.RP R9, R8, R9, R8 ;  /* 0x0000000908097223 */ /* 0x000fc80000008008 */
[C---:B------:R-:W-:Y:S02]  /*04d0*/  LOP3.LUT R8, R10.reuse, 0x7fffff, RZ, 0xc0, !PT ;  /* 0x007fffff0a087812 */ /* 0x040fe400078ec0ff */
[----:B------:R-:W-:Y:S02]  /*04e0*/  FSETP.NEU.FTZ.AND P0, PT, R10, R9, PT ;  /* 0x000000090a00720b */ /* 0x000fe40003f1d000 */
[----:B------:R-:W-:Y:S02]  /*04f0*/  LOP3.LUT R8, R8, 0x800000, RZ, 0xfc, !PT ;  /* 0x0080000008087812 */ /* 0x000fe400078efcff */
[----:B------:R-:W-:Y:S02]  /*0500*/  SEL R9, RZ, 0xffffffff, !P0 ;  /* 0xffffffffff097807 */ /* 0x000fe40004000000 */
[----:B------:R-:W-:Y:S02]  /*0510*/  LOP3.LUT R10, R11, R8, RZ, 0xc0, !PT ;  /* 0x000000080b0a7212 */ /* 0x000fe400078ec0ff */
[----:B------:R-:W-:-:S02]  /*0520*/  IADD3 R9, PT, PT, -R9, RZ, RZ ;  /* 0x000000ff09097210 */ /* 0x000fc40007ffe1ff */
[-C--:B------:R-:W-:Y:S02]  /*0530*/  SHF.R.U32.HI R10, RZ, R5.reuse, R10 ;  /* 0x00000005ff0a7219 */ /* 0x080fe4000001160a */
[----:B------:R-:W-:Y:S02]  /*0540*/  LOP3.LUT P1, RZ, R9, R5, R8, 0xf8, !PT ;  /* 0x0000000509ff7212 */ /* 0x000fe4000782f808 */
[C---:B------:R-:W-:Y:S02]  /*0550*/  LOP3.LUT P0, RZ, R10.reuse, 0x1, RZ, 0xc0, !PT ;  /* 0x000000010aff7812 */ /* 0x040fe4000780c0ff */
[----:B------:R-:W-:-:S04]  /*0560*/  LOP3.LUT P2, RZ, R10, 0x2, RZ, 0xc0, !PT ;  /* 0x000000020aff7812 */ /* 0x000fc8000784c0ff */
[----:B------:R-:W-:Y:S02]  /*0570*/  PLOP3.LUT P0, PT, P0, P1, P2, 0xe0, 0x0 ;  /* 0x000000000000781c */ /* 0x000fe40000703c20 */
[----:B------:R-:W-:Y:S02]  /*0580*/  LOP3.LUT P1, RZ, R0, 0x7fffff, RZ, 0xc0, !PT ;  /* 0x007fffff00ff7812 */ /* 0x000fe4000782c0ff */
[----:B------:R-:W-:-:S05]  /*0590*/  SEL R5, RZ, 0x1, !P0 ;  /* 0x00000001ff057807 */ /* 0x000fca0004000000 */
[----:B------:R-:W-:-:S05]  /*05a0*/  IMAD.MOV R5, RZ, RZ, -R5 ;  /* 0x000000ffff057224 */ /* 0x000fca00078e0a05 */
[----:B------:R-:W-:Y:S02]  /*05b0*/  ISETP.GE.AND P0, PT, R5, RZ, PT ;  /* 0x000000ff0500720c */ /* 0x000fe40003f06270 */
[----:B------:R-:W-:-:S04]  /*05c0*/  IADD3 R5, PT, PT, R2, -0xfc, RZ ;  /* 0xffffff0402057810 */ /* 0x000fc80007ffe0ff */
[----:B------:R-:W-:-:S07]  /*05d0*/  SHF.R.U32.HI R5, RZ, R5, R8 ;  /* 0x00000005ff057219 */ /* 0x000fce0000011608 */
[----:B------:R-:W-:-:S05]  /*05e0*/  @!P0 VIADD R5, R5, 0x1 ;  /* 0x0000000105058836 */ /* 0x000fca0000000000 */
[----:B------:R-:W-:-:S04]  /*05f0*/  @!P1 SHF.L.U32 R5, R5, 0x1, RZ ;  /* 0x0000000105059819 */ /* 0x000fc800000006ff */
[----:B------:R-:W-:Y:S01]  /*0600*/  LOP3.LUT R5, R5, 0x80000000, R0, 0xf8, !PT ;  /* 0x8000000005057812 */ /* 0x000fe200078ef800 */
[----:B------:R-:W-:Y:S06]  /*0610*/  BRA `(.L_x_21) ;  /* 0x0000000000047947 */ /* 0x000fec0003800000 */
.L_x_22:
[----:B------:R0:W1:Y:S02]  /*0620*/  MUFU.RCP R5, R0 ;  /* 0x0000000000057308 */ /* 0x0000640000001000 */
.L_x_21:
[----:B------:R-:W-:Y:S05]  /*0630*/  BSYNC.RECONVERGENT B1 ;  /* 0x0000000000017941 */ /* 0x000fea0003800200 */
.L_x_19:
[----:B------:R-:W-:-:S04]  /*0640*/  MOV R7, 0x0 ;  /* 0x0000000000077802 */ /* 0x000fc80000000f00 */
[----:B01----:R-:W-:Y:S05]  /*0650*/  RET.REL.NODEC R6 `(_Z14swish_backwardPKfS0_Pfif) ;  /* 0xfffffff806687950 */ /* 0x003fea0003c3ffff */
.L_x_23:
        /* <DEDUP_REMOVED lines=10> */
.L_x_46:


//--------------------- .text._Z13swish_forwardPKfPfif --------------------------
	.section	.text._Z13swish_forwardPKfPfif,"ax",@progbits
	.align	128
        .global         _Z13swish_forwardPKfPfif
        .type           _Z13swish_forwardPKfPfif,@function
        .size           _Z13swish_forwardPKfPfif,(.L_x_47 - _Z13swish_forwardPKfPfif)
        .other          _Z13swish_forwardPKfPfif,@"STO_CUDA_ENTRY STV_DEFAULT"
_Z13swish_forwardPKfPfif:
.text._Z13swish_forwardPKfPfif:
        /* <DEDUP_REMOVED lines=13> */
[----:B------:R-:W-:Y:S01]  /*00d0*/  IMAD.MOV.U32 R7, RZ, RZ, 0x3bbb989d ;  /* 0x3bbb989dff077424 */ /* 0x000fe200078e00ff */
[----:B------:R-:W-:Y:S01]  /*00e0*/  BSSY.RECONVERGENT B0, `(.L_x_24) ;  /* 0x0000016000007945 */ /* 0x000fe20003800200 */
[----:B------:R-:W-:Y:S02]  /*00f0*/  IMAD.MOV.U32 R9, RZ, RZ, 0x437c0000 ;  /* 0x437c0000ff097424 */ /* 0x000fe400078e00ff */
        /* <DEDUP_REMOVED lines=14> */
[----:B------:R-:W-:Y:S05]  /*01e0*/  CALL.REL.NOINC `($__internal_2_$__cuda_sm20_rcp_rn_f32_slowpath) ;  /* 0x00000000002c7944 */ /* 0x000fea0003c00000 */
[----:B------:R-:W-:Y:S05]  /*01f0*/  BRA `(.L_x_26) ;  /* 0x0000000000107947 */ /* 0x000fea0003800000 */
.L_x_25:
[----:B------:R-:W0:Y:S02]  /*0200*/  MUFU.RCP R5, R0 ;  /* 0x0000000000057308 */ /* 0x000e240000001000 */
[----:B0-----:R-:W-:-:S04]  /*0210*/  FFMA R2, R0, R5, -1 ;  /* 0xbf80000000027423 */ /* 0x001fc80000000005 */
[----:B------:R-:W-:-:S04]  /*0220*/  FADD.FTZ R2, -R2, -RZ ;  /* 0x800000ff02027221 */ /* 0x000fc80000010100 */
[----:B------:R-:W-:-:S07]  /*0230*/  FFMA R5, R5, R2, R5 ;  /* 0x0000000205057223 */ /* 0x000fce0000000005 */
.L_x_26:
[----:B------:R-:W-:Y:S05]  /*0240*/  BSYNC.RECONVERGENT B0 ;  /* 0x0000000000007941 */ /* 0x000fea0003800200 */
.L_x_24:
[----:B------:R-:W0:Y:S01]  /*0250*/  LDC.64 R6, c[0x0][0x388] ;  /* 0x0000e200ff067b82 */ /* 0x000e220000000a00 */
[----:B------:R-:W-:Y:S01]  /*0260*/  FMUL R5, R4, R5 ;  /* 0x0000000504057220 */ /* 0x000fe20000400000 */
[----:B0-----:R-:W-:-:S05]  /*0270*/  IMAD.WIDE R2, R3, 0x4, R6 ;  /* 0x0000000403027825 */ /* 0x001fca00078e0206 */
[----:B------:R-:W-:Y:S01]  /*0280*/  STG.E desc[UR4][R2.64], R5 ;  /* 0x0000000502007986 */ /* 0x000fe2000c101904 */
[----:B------:R-:W-:Y:S05]  /*0290*/  EXIT ;  /* 0x000000000000794d */ /* 0x000fea0003800000 */
        .weak           $__internal_2_$__cuda_sm20_rcp_rn_f32_slowpath
        .type           $__internal_2_$__cuda_sm20_rcp_rn_f32_slowpath,@function
        .size           $__internal_2_$__cuda_sm20_rcp_rn_f32_slowpath,(.L_x_47 - $__internal_2_$__cuda_sm20_rcp_rn_f32_slowpath)
$__internal_2_$__cuda_sm20_rcp_rn_f32_slowpath:
        /* <DEDUP_REMOVED lines=15> */
.L_x_28:
        /* <DEDUP_REMOVED lines=33> */
.L_x_30:
[----:B------:R0:W1:Y:S02]  /*05a0*/  MUFU.RCP R5, R0 ;  /* 0x0000000000057308 */ /* 0x0000640000001000 */
.L_x_29:
[----:B------:R-:W-:Y:S05]  /*05b0*/  BSYNC.RECONVERGENT B1 ;  /* 0x0000000000017941 */ /* 0x000fea0003800200 */
.L_x_27:
[----:B------:R-:W-:-:S04]  /*05c0*/  IMAD.MOV.U32 R7, RZ, RZ, 0x0 ;  /* 0x00000000ff077424 */ /* 0x000fc800078e00ff */
[----:B01----:R-:W-:Y:S05]  /*05d0*/  RET.REL.NODEC R6 `(_Z13swish_forwardPKfPfif) ;  /* 0xfffffff806887950 */ /* 0x003fea0003c3ffff */
.L_x_31:
        /* <DEDUP_REMOVED lines=10> */
.L_x_47:


//--------------------- .text._Z20gelu_backward_approxPKfS0_Pfi --------------------------
	.section	.text._Z20gelu_backward_approxPKfS0_Pfi,"ax",@progbits
	.align	128
        .global         _Z20gelu_backward_approxPKfS0_Pfi
        .type           _Z20gelu_backward_approxPKfS0_Pfi,@function
        .size           _Z20gelu_backward_approxPKfS0_Pfi,(.L_x_53 - _Z20gelu_backward_approxPKfS0_Pfi)
        .other          _Z20gelu_backward_approxPKfS0_Pfi,@"STO_CUDA_ENTRY STV_DEFAULT"
_Z20gelu_backward_approxPKfS0_Pfi:
.text._Z20gelu_backward_approxPKfS0_Pfi:
        /* <DEDUP_REMOVED lines=9> */
[----:B------:R-:W1:Y:S07]  /*0090*/  LDCU.64 UR4, c[0x0][0x358] ;  /* 0x00006b00ff0477ac */ /* 0x000e6e0008000a00 */
[----:B------:R-:W2:Y:S01]  /*00a0*/  LDC.64 R6, c[0x0][0x380] ;  /* 0x0000e000ff067b82 */ /* 0x000ea20000000a00 */
[----:B0-----:R-:W-:-:S05]  /*00b0*/  IMAD.WIDE R4, R2, 0x4, R4 ;  /* 0x0000000402047825 */ /* 0x001fca00078e0204 */
[----:B-1----:R0:W3:Y:S01]  /*00c0*/  LDG.E R8, desc[UR4][R4.64] ;  /* 0x0000000404087981 */ /* 0x0020e2000c1e1900 */
[----:B--2---:R-:W-:-:S05]  /*00d0*/  IMAD.WIDE R6, R2, 0x4, R6 ;  /* 0x0000000402067825 */ /* 0x004fca00078e0206 */
[----:B------:R1:W2:Y:S01]  /*00e0*/  LDG.E R3, desc[UR4][R6.64] ;  /* 0x0000000406037981 */ /* 0x0002a2000c1e1900 */
[----:B------:R-:W-:Y:S01]  /*00f0*/  MOV R12, 0x3f800000 ;  /* 0x3f800000000c7802 */ /* 0x000fe20000000f00 */
[----:B0-----:R-:W-:Y:S02]  /*0100*/  HFMA2 R4, -RZ, RZ, 1.125, -9232 ;  /* 0x3c80f082ff047431 */ /* 0x001fe400000001ff */
[C---:B---3--:R-:W-:Y:S01]  /*0110*/  FMUL R9, R8.reuse, R8 ;  /* 0x0000000808097220 */ /* 0x048fe20000400000 */
[----:B-1----:R-:W-:-:S03]  /*0120*/  FMUL R7, R8, 0.5 ;  /* 0x3f00000008077820 */ /* 0x002fc60000400000 */
[----:B------:R-:W-:Y:S01]  /*0130*/  FMUL R11, R8, R9 ;  /* 0x00000009080b7220 */ /* 0x000fe20000400000 */
[----:B------:R-:W-:-:S03]  /*0140*/  FFMA R9, R9, 0.13414499163627624512, R12 ;  /* 0x3e095d4e09097823 */ /* 0x000fc6000000000c */
[----:B------:R-:W-:Y:S01]  /*0150*/  FFMA R11, R11, 0.044714998453855514526, R8 ;  /* 0x3d3727130b0b7823 */ /* 0x000fe20000000008 */
[----:B------:R-:W-:-:S03]  /*0160*/  FMUL R9, R9, 0.79788452386856079102 ;  /* 0x3f4c422909097820 */ /* 0x000fc60000400000 */
[----:B------:R-:W-:-:S04]  /*0170*/  FMUL R11, R11, 0.79788452386856079102 ;  /* 0x3f4c42290b0b7820 */ /* 0x000fc80000400000 */
[C---:B------:R-:W-:Y:S01]  /*0180*/  FMUL R0, |R11|.reuse, 2.8853900432586669922 ;  /* 0x4038aa3b0b007820 */ /* 0x040fe20000400200 */
[C---:B------:R-:W-:Y:S01]  /*0190*/  FMUL R5, R11.reuse, R11 ;  /* 0x0000000b0b057220 */ /* 0x040fe20000400000 */
[C---:B------:R-:W-:Y:S02]  /*01a0*/  FSETP.GE.AND P0, PT, |R11|.reuse, 9.010913848876953125, PT ;  /* 0x41102cb40b00780b */ /* 0x040fe40003f06200 */
[----:B------:R-:W-:Y:S01]  /*01b0*/  FSETP.GE.AND P1, PT, |R11|, 0.60000002384185791016, PT ;  /* 0x3f19999a0b00780b */ /* 0x000fe20003f26200 */
[C---:B------:R-:W-:Y:S01]  /*01c0*/  FFMA R6, R5.reuse, R4, -0.052303962409496307373 ;  /* 0xbd563cae05067423 */ /* 0x040fe20000000004 */
[----:B------:R-:W0:Y:S03]  /*01d0*/  MUFU.EX2 R0, R0 ;  /* 0x0000000000007308 */ /* 0x000e260000000800 */
[----:B------:R-:W-:Y:S01]  /*01e0*/  FFMA R6, R5, R6, 0.1331529766321182251 ;  /* 0x3e08594105067423 */ /* 0x000fe20000000006 */
[----:B0-----:R-:W-:-:S03]  /*01f0*/  FADD R10, R0, 1 ;  /* 0x3f800000000a7421 */ /* 0x001fc60000000000 */
[----:B------:R-:W-:-:S04]  /*0200*/  FFMA R0, R5, R6, -0.33332768082618713379 ;  /* 0xbeaaa9ed05007423 */ /* 0x000fc80000000006 */
[----:B------:R-:W-:Y:S01]  /*0210*/  FFMA R0, R5, R0, RZ ;  /* 0x0000000005007223 */ /* 0x000fe200000000ff */
[----:B------:R-:W0:Y:S02]  /*0220*/  MUFU.RCP R10, R10 ;  /* 0x0000000a000a7308 */ /* 0x000e240000001000 */
[----:B0-----:R-:W-:-:S05]  /*0230*/  FFMA R4, R10, -2, R12 ;  /* 0xc00000000a047823 */ /* 0x001fca000000000c */
[----:B------:R-:W-:-:S04]  /*0240*/  FSEL R4, R4, 1, !P0 ;  /* 0x3f80000004047808 */ /* 0x000fc80004000000 */
[--C-:B------:R-:W-:Y:S01]  /*0250*/  LOP3.LUT R6, R4, 0x80000000, R11.reuse, 0xb8, !PT ;  /* 0x8000000004067812 */ /* 0x100fe200078eb80b */
[----:B------:R-:W-:Y:S01]  /*0260*/  @!P1 FFMA R6, R11, R0, R11 ;  /* 0x000000000b069223 */ /* 0x000fe2000000000b */
[----:B------:R-:W0:Y:S03]  /*0270*/  LDC.64 R4, c[0x0][0x390] ;  /* 0x0000e400ff047b82 */ /* 0x000e260000000a00 */
[C---:B------:R-:W-:Y:S01]  /*0280*/  FFMA R0, -R6.reuse, R6, 1 ;  /* 0x3f80000006007423 */ /* 0x040fe20000000106 */
[----:B------:R-:W-:-:S03]  /*0290*/  FADD R6, R6, 1 ;  /* 0x3f80000006067421 */ /* 0x000fc60000000000 */
[----:B------:R-:W-:-:S04]  /*02a0*/  FMUL R0, R0, R7 ;  /* 0x0000000700007220 */ /* 0x000fc80000400000 */
[----:B------:R-:W-:-:S04]  /*02b0*/  FMUL R9, R9, R0 ;  /* 0x0000000009097220 */ /* 0x000fc80000400000 */
[----:B------:R-:W-:-:S04]  /*02c0*/  FFMA R6, R6, 0.5, R9 ;  /* 0x3f00000006067823 */ /* 0x000fc80000000009 */
[----:B--2---:R-:W-:Y:S01]  /*02d0*/  FMUL R3, R6, R3 ;  /* 0x0000000306037220 */ /* 0x004fe20000400000 */
[----:B0-----:R-:W-:-:S05]  /*02e0*/  IMAD.WIDE R4, R2, 0x4, R4 ;  /* 0x0000000402047825 */ /* 0x001fca00078e0204 */
[----:B------:R-:W-:Y:S01]  /*02f0*/  STG.E desc[UR4][R4.64], R3 ;  /* 0x0000000304007986 */ /* 0x000fe2000c101904 */
[----:B------:R-:W-:Y:S05]  /*0300*/  EXIT ;  /* 0x000000000000794d */ /* 0x000fea0003800000 */
.L_x_32:
        /* <DEDUP_REMOVED lines=15> */
.L_x_53:


//--------------------- .text._Z19gelu_forward_approxPKfPfi --------------------------
	.section	.text._Z19gelu_forward_approxPKfPfi,"ax",@progbits
	.align	128
        .global         _Z19gelu_forward_approxPKfPfi
        .type           _Z19gelu_forward_approxPKfPfi,@function
        .size           _Z19gelu_forward_approxPKfPfi,(.L_x_54 - _Z19gelu_forward_approxPKfPfi)
        .other          _Z19gelu_forward_approxPKfPfi,@"STO_CUDA_ENTRY STV_DEFAULT"
_Z19gelu_forward_approxPKfPfi:
.text._Z19gelu_forward_approxPKfPfi:
        /* <DEDUP_REMOVED lines=11> */
[----:B-1----:R0:W2:Y:S01]  /*00b0*/  LDG.E R4, desc[UR4][R2.64] ;  /* 0x0000000402047981 */ /* 0x0020a2000c1e1900 */
[----:B------:R-:W-:Y:S01]  /*00c0*/  MOV R10, 0x3c80f082 ;  /* 0x3c80f082000a7802 */ /* 0x000fe20000000f00 */
[----:B------:R-:W-:Y:S01]  /*00d0*/  HFMA2 R11, -RZ, RZ, 1.875, 0 ;  /* 0x3f800000ff0b7431 */ /* 0x000fe200000001ff */
[----:B0-----:R-:W0:Y:S02]  /*00e0*/  LDC.64 R2, c[0x0][0x388] ;  /* 0x0000e200ff027b82 */ /* 0x001e240000000a00 */
[----:B0-----:R-:W-:-:S04]  /*00f0*/  IMAD.WIDE R2, R5, 0x4, R2 ;  /* 0x0000000405027825 */ /* 0x001fc800078e0202 */
[----:B--2---:R-:W-:-:S04]  /*0100*/  FMUL R7, R4, R4 ;  /* 0x0000000404077220 */ /* 0x004fc80000400000 */
[----:B------:R-:W-:-:S04]  /*0110*/  FMUL R7, R4, R7 ;  /* 0x0000000704077220 */ /* 0x000fc80000400000 */
[----:B------:R-:W-:Y:S01]  /*0120*/  FFMA R7, R7, 0.044714998453855514526, R4 ;  /* 0x3d37271307077823 */ /* 0x000fe20000000004 */
[----:B------:R-:W-:-:S03]  /*0130*/  FMUL R4, R4, 0.5 ;  /* 0x3f00000004047820 */ /* 0x000fc60000400000 */
[----:B------:R-:W-:-:S04]  /*0140*/  FMUL R7, R7, 0.79788452386856079102 ;  /* 0x3f4c422907077820 */ /* 0x000fc80000400000 */
[C---:B------:R-:W-:Y:S01]  /*0150*/  FMUL R0, |R7|.reuse, 2.8853900432586669922 ;  /* 0x4038aa3b07007820 */ /* 0x040fe20000400200 */
[C---:B------:R-:W-:Y:S01]  /*0160*/  FMUL R9, R7.reuse, R7 ;  /* 0x0000000707097220 */ /* 0x040fe20000400000 */
[C---:B------:R-:W-:Y:S02]  /*0170*/  FSETP.GE.AND P1, PT, |R7|.reuse, 0.60000002384185791016, PT ;  /* 0x3f19999a0700780b */ /* 0x040fe40003f26200 */
[----:B------:R-:W-:Y:S01]  /*0180*/  FSETP.GE.AND P0, PT, |R7|, 9.010913848876953125, PT ;  /* 0x41102cb40700780b */ /* 0x000fe20003f06200 */
[C---:B------:R-:W-:Y:S01]  /*0190*/  FFMA R10, R9.reuse, R10, -0.052303962409496307373 ;  /* 0xbd563cae090a7423 */ /* 0x040fe2000000000a */
[----:B------:R-:W0:Y:S02]  /*01a0*/  MUFU.EX2 R0, R0 ;  /* 0x0000000000007308 */ /* 0x000e240000000800 */
[----:B0-----:R-:W-:Y:S01]  /*01b0*/  FADD R6, R0, 1 ;  /* 0x3f80000000067421 */ /* 0x001fe20000000000 */
        /* <DEDUP_REMOVED lines=8> */
[----:B------:R-:W-:-:S04]  /*0240*/  FADD R7, R8, 1 ;  /* 0x3f80000008077421 */ /* 0x000fc80000000000 */
[----:B------:R-:W-:-:S05]  /*0250*/  FMUL R7, R4, R7 ;  /* 0x0000000704077220 */ /* 0x000fca0000400000 */
[----:B------:R-:W-:Y:S01]  /*0260*/  STG.E desc[UR4][R2.64], R7 ;  /* 0x0000000702007986 */ /* 0x000fe2000c101904 */
[----:B------:R-:W-:Y:S05]  /*0270*/  EXIT ;  /* 0x000000000000794d */ /* 0x000fea0003800000 */
.L_x_33:
        /* <DEDUP_REMOVED lines=16> */
.L_x_54:


//--------------------- .text._Z12elu_backwardPKfS0_S0_Pfif --------------------------
	.section	.text._Z12elu_backwardPKfS0_S0_Pfif,"ax",@progbits
	.align	128
        .global         _Z12elu_backwardPKfS0_S0_Pfif
        .type           _Z12elu_backwardPKfS0_S0_Pfif,@function
        .size           _Z12elu_backwardPKfS0_S0_Pfif,(.L_x_55 - _Z12elu_backwardPKfS0_S0_Pfif)
        .other          _Z12elu_backwardPKfS0_S0_Pfif,@"STO_CUDA_ENTRY STV_DEFAULT"
_Z12elu_backwardPKfS0_S0_Pfif:
.text._Z12elu_backwardPKfS0_S0_Pfif:
        /* <DEDUP_REMOVED lines=11> */
[----:B-1----:R-:W2:Y:S02]  /*00b0*/  LDG.E R2, desc[UR4][R2.64] ;  /* 0x0000000402027981 */ /* 0x002ea4000c1e1900 */
[----:B--2---:R-:W-:-:S13]  /*00c0*/  FSETP.GT.AND P0, PT, R2, RZ, PT ;  /* 0x000000ff0200720b */ /* 0x004fda0003f04000 */
[----:B------:R-:W-:Y:S05]  /*00d0*/  @!P0 BRA `(.L_x_34) ;  /* 0x00000000001c8947 */ /* 0x000fea0003800000 */
[----:B------:R-:W0:Y:S08]  /*00e0*/  LDC.64 R2, c[0x0][0x380] ;  /* 0x0000e000ff027b82 */ /* 0x000e300000000a00 */
[----:B------:R-:W1:Y:S01]  /*00f0*/  LDC.64 R4, c[0x0][0x398] ;  /* 0x0000e600ff047b82 */ /* 0x000e620000000a00 */
[----:B0-----:R-:W-:-:S06]  /*0100*/  IMAD.WIDE R2, R9, 0x4, R2 ;  /* 0x0000000409027825 */ /* 0x001fcc00078e0202 */
[----:B------:R-:W2:Y:S01]  /*0110*/  LDG.E R3, desc[UR4][R2.64] ;  /* 0x0000000402037981 */ /* 0x000ea2000c1e1900 */
[----:B-1----:R-:W-:-:S05]  /*0120*/  IMAD.WIDE R4, R9, 0x4, R4 ;  /* 0x0000000409047825 */ /* 0x002fca00078e0204 */
[----:B--2---:R-:W-:Y:S01]  /*0130*/  STG.E desc[UR4][R4.64], R3 ;  /* 0x0000000304007986 */ /* 0x004fe2000c101904 */
[----:B------:R-:W-:Y:S05]  /*0140*/  EXIT ;  /* 0x000000000000794d */ /* 0x000fea0003800000 */
.L_x_34:
[----:B------:R-:W0:Y:S01]  /*0150*/  LDC.64 R2, c[0x0][0x390] ;  /* 0x0000e400ff027b82 */ /* 0x000e220000000a00 */
[----:B------:R-:W1:Y:S07]  /*0160*/  LDCU UR6, c[0x0][0x3a4] ;  /* 0x00007480ff0677ac */ /* 0x000e6e0008000800 */
[----:B------:R-:W2:Y:S08]  /*0170*/  LDC.64 R4, c[0x0][0x380] ;  /* 0x0000e000ff047b82 */ /* 0x000eb00000000a00 */
[----:B------:R-:W3:Y:S01]  /*0180*/  LDC.64 R6, c[0x0][0x398] ;  /* 0x0000e600ff067b82 */ /* 0x000ee20000000a00 */
[----:B0-----:R-:W-:-:S06]  /*0190*/  IMAD.WIDE R2, R9, 0x4, R2 ;  /* 0x0000000409027825 */ /* 0x001fcc00078e0202 */
[----:B------:R-:W1:Y:S01]  /*01a0*/  LDG.E R2, desc[UR4][R2.64] ;  /* 0x0000000402027981 */ /* 0x000e62000c1e1900 */
[----:B--2---:R-:W-:-:S06]  /*01b0*/  IMAD.WIDE R4, R9, 0x4, R4 ;  /* 0x0000000409047825 */ /* 0x004fcc00078e0204 */
[----:B------:R-:W2:Y:S01]  /*01c0*/  LDG.E R4, desc[UR4][R4.64] ;  /* 0x0000000404047981 */ /* 0x000ea2000c1e1900 */
[----:B---3--:R-:W-:-:S04]  /*01d0*/  IMAD.WIDE R6, R9, 0x4, R6 ;  /* 0x0000000409067825 */ /* 0x008fc800078e0206 */
[----:B-1----:R-:W-:-:S04]  /*01e0*/  FADD R11, R2, UR6 ;  /* 0x00000006020b7e21 */ /* 0x002fc80008000000 */
[----:B--2---:R-:W-:-:S05]  /*01f0*/  FMUL R11, R4, R11 ;  /* 0x0000000b040b7220 */ /* 0x004fca0000400000 */
[----:B------:R-:W-:Y:S01]  /*0200*/  STG.E desc[UR4][R6.64], R11 ;  /* 0x0000000b06007986 */ /* 0x000fe2000c101904 */
[----:B------:R-:W-:Y:S05]  /*0210*/  EXIT ;  /* 0x000000000000794d */ /* 0x000fea0003800000 */
.L_x_35:
        /* <DEDUP_REMOVED lines=14> */
.L_x_55:


//--------------------- .text._Z11elu_forwardPKfPfif --------------------------
	.section	.text._Z11elu_forwardPKfPfif,"ax",@progbits
	.align	128
        .global         _Z11elu_forwardPKfPfif
        .type           _Z11elu_forwardPKfPfif,@function
        .size           _Z11elu_forwardPKfPfif,(.L_x_56 - _Z11elu_forwardPKfPfif)
        .other          _Z11elu_forwardPKfPfif,@"STO_CUDA_ENTRY STV_DEFAULT"
_Z11elu_forwardPKfPfif:
.text._Z11elu_forwardPKfPfif:
        /* <DEDUP_REMOVED lines=11> */
[----:B0-----:R-:W-:-:S06]  /*00b0*/  IMAD.WIDE R2, R7, 0x4, R2 ;  /* 0x0000000407027825 */ /* 0x001fcc00078e0202 */
[----:B-1----:R-:W3:Y:S01]  /*00c0*/  LDG.E R3, desc[UR4][R2.64] ;  /* 0x0000000402037981 */ /* 0x002ee2000c1e1900 */
[----:B------:R-:W-:Y:S01]  /*00d0*/  BSSY.RECONVERGENT B0, `(.L_x_36) ;  /* 0x0000010000007945 */ /* 0x000fe20003800200 */
[----:B--2---:R-:W-:Y:S01]  /*00e0*/  IMAD.WIDE R4, R7, 0x4, R4 ;  /* 0x0000000407047825 */ /* 0x004fe200078e0204 */
[----:B---3--:R-:W-:-:S13]  /*00f0*/  FSETP.GT.AND P0, PT, R3, RZ, PT ;  /* 0x000000ff0300720b */ /* 0x008fda0003f04000 */
[----:B------:R-:W-:Y:S05]  /*0100*/  @P0 BRA `(.L_x_37) ;  /* 0x0000000000300947 */ /* 0x000fea0003800000 */
[----:B------:R-:W-:Y:S01]  /*0110*/  HFMA2 R0, -RZ, RZ, 0.96630859375, -0.0022525787353515625 ;  /* 0x3bbb989dff007431 */ /* 0x000fe200000001ff */
[----:B------:R-:W-:Y:S01]  /*0120*/  MOV R7, 0x437c0000 ;  /* 0x437c000000077802 */ /* 0x000fe20000000f00 */
[----:B------:R-:W0:Y:S03]  /*0130*/  LDCU UR6, c[0x0][0x394] ;  /* 0x00007280ff0677ac */ /* 0x000e260008000800 */
[----:B------:R-:W-:-:S04]  /*0140*/  FFMA.SAT R0, R3, R0, 0.5 ;  /* 0x3f00000003007423 */ /* 0x000fc80000002000 */
[----:B------:R-:W-:-:S04]  /*0150*/  FFMA.RM R0, R0, R7, 12582913 ;  /* 0x4b40000100007423 */ /* 0x000fc80000004007 */
[C---:B------:R-:W-:Y:S01]  /*0160*/  FADD R2, R0.reuse, -12583039 ;  /* 0xcb40007f00027421 */ /* 0x040fe20000000000 */
[----:B------:R-:W-:-:S03]  /*0170*/  SHF.L.U32 R0, R0, 0x17, RZ ;  /* 0x0000001700007819 */ /* 0x000fc600000006ff */
[----:B------:R-:W-:-:S04]  /*0180*/  FFMA R2, R3, 1.4426950216293334961, -R2 ;  /* 0x3fb8aa3b03027823 */ /* 0x000fc80000000802 */
[----:B------:R-:W-:-:S04]  /*0190*/  FFMA R2, R3, 1.925963033500011079e-08, R2 ;  /* 0x32a5706003027823 */ /* 0x000fc80000000002 */
[----:B------:R-:W1:Y:S02]  /*01a0*/  MUFU.EX2 R3, R2 ;  /* 0x0000000200037308 */ /* 0x000e640000000800 */
[----:B-1----:R-:W-:-:S04]  /*01b0*/  FFMA R3, R0, R3, -1 ;  /* 0xbf80000000037423 */ /* 0x002fc80000000003 */
[----:B0-----:R-:W-:-:S07]  /*01c0*/  FMUL R3, R3, UR6 ;  /* 0x0000000603037c20 */ /* 0x001fce0008400000 */
.L_x_37:
[----:B------:R-:W-:Y:S05]  /*01d0*/  BSYNC.RECONVERGENT B0 ;  /* 0x0000000000007941 */ /* 0x000fea0003800200 */
.L_x_36:
[----:B------:R-:W-:Y:S01]  /*01e0*/  STG.E desc[UR4][R4.64], R3 ;  /* 0x0000000304007986 */ /* 0x000fe2000c101904 */
[----:B------:R-:W-:Y:S05]  /*01f0*/  EXIT ;  /* 0x000000000000794d */ /* 0x000fea0003800000 */
.L_x_38:
        /* <DEDUP_REMOVED lines=16> */
.L_x_56:


//--------------------- .text._Z19leaky_relu_backwardPKfS0_Pfif --------------------------
	.section	.text._Z19leaky_relu_backwardPKfS0_Pfif,"ax",@progbits
	.align	128
        .global         _Z19leaky_relu_backwardPKfS0_Pfif
        .type           _Z19leaky_relu_backwardPKfS0_Pfif,@function
        .size           _Z19leaky_relu_backwardPKfS0_Pfif,(.L_x_57 - _Z19leaky_relu_backwardPKfS0_Pfif)
        .other          _Z19leaky_relu_backwardPKfS0_Pfif,@"STO_CUDA_ENTRY STV_DEFAULT"
_Z19leaky_relu_backwardPKfS0_Pfif:
.text._Z19leaky_relu_backwardPKfS0_Pfif:
        /* <DEDUP_REMOVED lines=10> */
[----:B------:R-:W2:Y:S08]  /*00a0*/  LDC.64 R4, c[0x0][0x380] ;  /* 0x0000e000ff047b82 */ /* 0x000eb00000000a00 */
[----:B------:R-:W3:Y:S01]  /*00b0*/  LDC.64 R6, c[0x0][0x390] ;  /* 0x0000e400ff067b82 */ /* 0x000ee20000000a00 */
[----:B0-----:R-:W-:-:S06]  /*00c0*/  IMAD.WIDE R2, R9, 0x4, R2 ;  /* 0x0000000409027825 */ /* 0x001fcc00078e0202 */
[----:B-1----:R-:W4:Y:S01]  /*00d0*/  LDG.E R2, desc[UR4][R2.64] ;  /* 0x0000000402027981 */ /* 0x002f22000c1e1900 */
[----:B--2---:R-:W-:-:S05]  /*00e0*/  IMAD.WIDE R4, R9, 0x4, R4 ;  /* 0x0000000409047825 */ /* 0x004fca00078e0204 */
[----:B------:R-:W2:Y:S01]  /*00f0*/  LDG.E R11, desc[UR4][R4.64] ;  /* 0x00000004040b7981 */ /* 0x000ea2000c1e1900 */
[----:B---3--:R-:W-:Y:S01]  /*0100*/  IMAD.WIDE R6, R9, 0x4, R6 ;  /* 0x0000000409067825 */ /* 0x008fe200078e0206 */
[----:B----4-:R-:W-:-:S13]  /*0110*/  FSETP.GT.AND P0, PT, R2, RZ, PT ;  /* 0x000000ff0200720b */ /* 0x010fda0003f04000 */
[----:B------:R-:W2:Y:S02]  /*0120*/  @!P0 LDC R0, c[0x0][0x39c] ;  /* 0x0000e700ff008b82 */ /* 0x000ea40000000800 */
[----:B--2---:R-:W-:-:S05]  /*0130*/  @!P0 FMUL R11, R11, R0 ;  /* 0x000000000b0b8220 */ /* 0x004fca0000400000 */
[----:B------:R-:W-:Y:S01]  /*0140*/  STG.E desc[UR4][R6.64], R11 ;  /* 0x0000000b06007986 */ /* 0x000fe2000c101904 */
[----:B------:R-:W-:Y:S05]  /*0150*/  EXIT ;  /* 0x000000000000794d */ /* 0x000fea0003800000 */
.L_x_39:
        /* <DEDUP_REMOVED lines=10> */
.L_x_57:


//--------------------- .text._Z18leaky_relu_forwardPKfPfif --------------------------
	.section	.text._Z18leaky_relu_forwardPKfPfif,"ax",@progbits
	.align	128
        .global         _Z18leaky_relu_forwardPKfPfif
        .type           _Z18leaky_relu_forwardPKfPfif,@function
        .size           _Z18leaky_relu_forwardPKfPfif,(.L_x_58 - _Z18leaky_relu_forwardPKfPfif)
        .other          _Z18leaky_relu_forwardPKfPfif,@"STO_CUDA_ENTRY STV_DEFAULT"
_Z18leaky_relu_forwardPKfPfif:
.text._Z18leaky_relu_forwardPKfPfif:
        /* <DEDUP_REMOVED lines=10> */
[----:B------:R-:W2:Y:S06]  /*00a0*/  LDCU UR6, c[0x0][0x394] ;  /* 0x00007280ff0677ac */ /* 0x000eac0008000800 */
[----:B------:R-:W3:Y:S01]  /*00b0*/  LDC.64 R4, c[0x0][0x388] ;  /* 0x0000e200ff047b82 */ /* 0x000ee20000000a00 */
[----:B0-----:R-:W-:-:S05]  /*00c0*/  IMAD.WIDE R2, R7, 0x4, R2 ;  /* 0x0000000407027825 */ /* 0x001fca00078e0202 */
[----:B-1----:R-:W4:Y:S01]  /*00d0*/  LDG.E R9, desc[UR4][R2.64] ;  /* 0x0000000402097981 */ /* 0x002f22000c1e1900 */
[----:B---3--:R-:W-:Y:S01]  /*00e0*/  IMAD.WIDE R4, R7, 0x4, R4 ;  /* 0x0000000407047825 */ /* 0x008fe200078e0204 */
[----:B----4-:R-:W-:-:S13]  /*00f0*/  FSETP.GT.AND P0, PT, R9, RZ, PT ;  /* 0x000000ff0900720b */ /* 0x010fda0003f04000 */
[----:B--2---:R-:W-:-:S05]  /*0100*/  @!P0 FMUL R9, R9, UR6 ;  /* 0x0000000609098c20 */ /* 0x004fca0008400000 */
[----:B------:R-:W-:Y:S01]  /*0110*/  STG.E desc[UR4][R4.64], R9 ;  /* 0x0000000904007986 */ /* 0x000fe2000c101904 */
[----:B------:R-:W-:Y:S05]  /*0120*/  EXIT ;  /* 0x000000000000794d */ /* 0x000fea0003800000 */
.L_x_40:
        /* <DEDUP_REMOVED lines=13> */
.L_x_58:


//--------------------- .text._Z13relu_backwardPKfS0_Pfi --------------------------
	.section	.text._Z13relu_backwardPKfS0_Pfi,"ax",@progbits
	.align	128
        .global         _Z13relu_backwardPKfS0_Pfi
        .type           _Z13relu_backwardPKfS0_Pfi,@function
        .size           _Z13relu_backwardPKfS0_Pfi,(.L_x_59 - _Z13relu_backwardPKfS0_Pfi)
        .other          _Z13relu_backwardPKfS0_Pfi,@"STO_CUDA_ENTRY STV_DEFAULT"
_Z13relu_backwardPKfS0_Pfi:
.text._Z13relu_backwardPKfS0_Pfi:
        /* <DEDUP_REMOVED lines=14> */
[----:B------:R-:W-:Y:S02]  /*00e0*/  HFMA2 R9, -RZ, RZ, 0, 0 ;  /* 0x00000000ff097431 */ /* 0x000fe400000001ff */
[----:B--2---:R-:W-:Y:S01]  /*00f0*/  IMAD.WIDE R4, R7, 0x4, R4 ;  /* 0x0000000407047825 */ /* 0x004fe200078e0204 */
[----:B---3--:R-:W-:-:S13]  /*0100*/  FSETP.GT.AND P0, PT, R2, RZ, PT ;  /* 0x000000ff0200720b */ /* 0x008fda0003f04000 */
[----:B------:R-:W-:Y:S05]  /*0110*/  @!P0 BRA `(.L_x_42) ;  /* 0x00000000000c8947 */ /* 0x000fea0003800000 */
[----:B------:R-:W0:Y:S02]  /*0120*/  LDC.64 R2, c[0x0][0x380] ;  /* 0x0000e000ff027b82 */ /* 0x000e240000000a00 */
[----:B0-----:R-:W-:-:S05]  /*0130*/  IMAD.WIDE R2, R7, 0x4, R2 ;  /* 0x0000000407027825 */ /* 0x001fca00078e0202 */
[----:B------:R0:W5:Y:S02]  /*0140*/  LDG.E R9, desc[UR4][R2.64] ;  /* 0x0000000402097981 */ /* 0x000164000c1e1900 */
.L_x_42:
[----:B------:R-:W-:Y:S05]  /*0150*/  BSYNC.RECONVERGENT B0 ;  /* 0x0000000000007941 */ /* 0x000fea0003800200 */
.L_x_41:
[----:B-----5:R-:W-:Y:S01]  /*0160*/  STG.E desc[UR4][R4.64], R9 ;  /* 0x0000000904007986 */ /* 0x020fe2000c101904 */
[----:B------:R-:W-:Y:S05]  /*0170*/  EXIT ;  /* 0x000000000000794d */ /* 0x000fea0003800000 */
.L_x_43:
        /* <DEDUP_REMOVED lines=16> */
.L_x_59:


//--------------------- .text._Z12relu_forwardPKfPfi --------------------------
	.section	.text._Z12relu_forwardPKfPfi,"ax",@progbits
	.align	128
        .global         _Z12relu_forwardPKfPfi
        .type           _Z12relu_forwardPKfPfi,@function
        .size           _Z12relu_forwardPKfPfi,(.L_x_60 - _Z12relu_forwardPKfPfi)
        .other          _Z12relu_forwardPKfPfi,@"STO_CUDA_ENTRY STV_DEFAULT"
_Z12relu_forwardPKfPfi:
.text._Z12relu_forwardPKfPfi:
        /* <DEDUP_REMOVED lines=13> */
[----:B--2---:R-:W-:Y:S01]  /*00d0*/  IMAD.WIDE R4, R7, 0x4, R4 ;  /* 0x0000000407047825 */ /* 0x004fe200078e0204 */
[----:B---3--:R-:W-:-:S05]  /*00e0*/  FMNMX R7, RZ, R2, !PT ;  /* 0x00000002ff077209 */ /* 0x008fca0007800000 */
[----:B------:R-:W-:Y:S01]  /*00f0*/  STG.E desc[UR4][R4.64], R7 ;  /* 0x0000000704007986 */ /* 0x000fe2000c101904 */
[----:B------:R-:W-:Y:S05]  /*0100*/  EXIT ;  /* 0x000000000000794d */ /* 0x000fea0003800000 */
.L_x_44:
        /* <DEDUP_REMOVED lines=15> */
.L_x_60:


//--------------------- .nv.shared.reserved.0     --------------------------
	.section	.nv.shared.reserved.0,"aw",@nobits
	.weak		__nv_reservedSMEM_offset_0_alias
	.size		__nv_reservedSMEM_offset_0_alias, 0, 64
	.other		__nv_reservedSMEM_offset_0_alias,@"STO_CUDA_RESERVED_SHARED STV_DEFAULT"
__nv_reservedSMEM_offset_0_alias:
	.zero		0
	.zero		64


//--------------------- .nv.constant0._Z12relu_inplacePfi --------------------------
	.section	.nv.constant0._Z12relu_inplacePfi,"a",@progbits
	.sectionflags	@""
	.align	4
.nv.constant0._Z12relu_inplacePfi:
	.zero		908


//--------------------- .nv.constant0._Z13mish_backwardPKfS0_Pfi --------------------------
	.section	.nv.constant0._Z13mish_backwardPKfS0_Pfi,"a",@progbits
	.sectionflags	@""
	.align	4
.nv.constant0._Z13mish_backwardPKfS0_Pfi:
	.zero		924


//--------------------- .nv.constant0._Z12mish_forwardPKfPfi --------------------------
	.section	.nv.constant0._Z12mish_forwardPKfPfi,"a",@progbits
	.sectionflags	@""
	.align	4
.nv.constant0._Z12mish_forwardPKfPfi:
	.zero		916


//--------------------- .nv.constant0._Z14swish_backwardPKfS0_Pfif --------------------------
	.section	.nv.constant0._Z14swish_backwardPKfS0_Pfif,"a",@progbits
	.sectionflags	@""
	.align	4
.nv.constant0._Z14swish_backwardPKfS0_Pfif:
	.zero		928


//--------------------- .nv.constant0._Z13swish_forwardPKfPfif --------------------------
	.section	.nv.constant0._Z13swish_forwardPKfPfif,"a",@progbits
	.sectionflags	@""
	.align	4
.nv.constant0._Z13swish_forwardPKfPfif:
	.zero		920


//--------------------- .nv.constant0._Z20gelu_backward_approxPKfS0_Pfi --------------------------
	.section	.nv.constant0._Z20gelu_backward_approxPKfS0_Pfi,"a",@progbits
	.sectionflags	@""
	.align	4
.nv.constant0._Z20gelu_backward_approxPKfS0_Pfi:
	.zero		924


//--------------------- .nv.constant0._Z19gelu_forward_approxPKfPfi --------------------------
	.section	.nv.constant0._Z19gelu_forward_approxPKfPfi,"a",@progbits
	.sectionflags	@""
	.align	4
.nv.constant0._Z19gelu_forward_approxPKfPfi:
	.zero		916


//--------------------- .nv.constant0._Z12elu_backwardPKfS0_S0_Pfif --------------------------
	.section	.nv.constant0._Z12elu_backwardPKfS0_S0_Pfif,"a",@progbits
	.sectionflags	@""
	.align	4
.nv.constant0._Z12elu_backwardPKfS0_S0_Pfif:
	.zero		936


//--------------------- .nv.constant0._Z11elu_forwardPKfPfif --------------------------
	.section	.nv.constant0._Z11elu_forwardPKfPfif,"a",@progbits
	.sectionflags	@""
	.align	4
.nv.constant0._Z11elu_forwardPKfPfif:
	.zero		920


//--------------------- .nv.constant0._Z19leaky_relu_backwardPKfS0_Pfif --------------------------
	.section	.nv.constant0._Z19leaky_relu_backwardPKfS0_Pfif,"a",@progbits
	.sectionflags	@""
	.align	4
.nv.constant0._Z19leaky_relu_backwardPKfS0_Pfif:
	.zero		928


//--------------------- .nv.constant0._Z18leaky_relu_forwardPKfPfif --------------------------
	.section	.nv.constant0._Z18leaky_relu_forwardPKfPfif,"a",@progbits
	.sectionflags	@""
	.align	4
.nv.constant0._Z18leaky_relu_forwardPKfPfif:
	.zero		920


//--------------------- .nv.constant0._Z13relu_backwardPKfS0_Pfi --------------------------
	.section	.nv.constant0._Z13relu_backwardPKfS0_Pfi,"a",@progbits
	.sectionflags	@""
	.align	4
.nv.constant0._Z13relu_backwardPKfS0_Pfi:
	.zero		924


//--------------------- .nv.constant0._Z12relu_forwardPKfPfi --------------------------
	.section	.nv.constant0._Z12relu_forwardPKfPfi,"a",@progbits
	.sectionflags	@""
	.align	4
.nv.constant0._Z12relu_forwardPKfPfi:
	.zero		916


//--------------------- SYMBOLS --------------------------

	.type		.nv.reservedSmem.offset0,@object
	.size		.nv.reservedSmem.offset0,0x4
